//
// Generated by NVIDIA NVVM Compiler
//
// Compiler Build ID: CL-36424714
// Cuda compilation tools, release 13.0, V13.0.88
// Based on NVVM 20.0.0
//

.version 9.0
.target sm_100
.address_size 64

	// .globl	_Z10navie_CUDAPdS_S_S_Pil
// _ZZ10navie_CUDAPdS_S_S_PilE4comc has been demoted

.visible .entry _Z10navie_CUDAPdS_S_S_Pil(
	.param .u64 .ptr .align 1 _Z10navie_CUDAPdS_S_S_Pil_param_0,
	.param .u64 .ptr .align 1 _Z10navie_CUDAPdS_S_S_Pil_param_1,
	.param .u64 .ptr .align 1 _Z10navie_CUDAPdS_S_S_Pil_param_2,
	.param .u64 .ptr .align 1 _Z10navie_CUDAPdS_S_S_Pil_param_3,
	.param .u64 .ptr .align 1 _Z10navie_CUDAPdS_S_S_Pil_param_4,
	.param .u64 _Z10navie_CUDAPdS_S_S_Pil_param_5
)
{
	.reg .pred 	%p<22>;
	.reg .b32 	%r<66>;
	.reg .b64 	%rd<135>;
	.reg .b64 	%fd<282>;
	// demoted variable
	.shared .align 8 .b8 _ZZ10navie_CUDAPdS_S_S_PilE4comc[960];
	ld.param.u64 	%rd75, [_Z10navie_CUDAPdS_S_S_Pil_param_3];
	ld.param.u64 	%rd76, [_Z10navie_CUDAPdS_S_S_Pil_param_4];
	ld.param.u64 	%rd77, [_Z10navie_CUDAPdS_S_S_Pil_param_5];
	cvta.to.global.u64 	%rd1, %rd75;
	mov.u32 	%r11, %ctaid.x;
	mov.u32 	%r12, %ntid.x;
	mov.u32 	%r1, %tid.x;
	mad.lo.s32 	%r13, %r11, %r12, %r1;
	cvt.u64.u32 	%rd2, %r13;
	add.s64 	%rd3, %rd77, %rd2;
	cvta.to.global.u64 	%rd4, %rd76;
	ld.global.s32 	%rd5, [%rd4+36];
	or.b64  	%rd78, %rd3, %rd5;
	and.b64  	%rd79, %rd78, -4294967296;
	setp.ne.s64 	%p1, %rd79, 0;
	@%p1 bra 	$L__BB0_2;
	cvt.u32.u64 	%r14, %rd5;
	cvt.u32.u64 	%r15, %rd3;
	div.u32 	%r16, %r15, %r14;
	mul.lo.s32 	%r17, %r16, %r14;
	sub.s32 	%r18, %r15, %r17;
	cvt.u64.u32 	%rd116, %r16;
	cvt.u64.u32 	%rd117, %r18;
	bra.uni 	$L__BB0_3;
$L__BB0_2:
	div.s64 	%rd116, %rd3, %rd5;
	mul.lo.s64 	%rd80, %rd116, %rd5;
	sub.s64 	%rd117, %rd3, %rd80;
$L__BB0_3:
	cvt.u32.u64 	%r2, %rd117;
	ld.global.s32 	%rd12, [%rd4+32];
	or.b64  	%rd81, %rd116, %rd12;
	and.b64  	%rd82, %rd81, -4294967296;
	setp.ne.s64 	%p2, %rd82, 0;
	@%p2 bra 	$L__BB0_5;
	cvt.u32.u64 	%r19, %rd12;
	cvt.u32.u64 	%r20, %rd116;
	div.u32 	%r21, %r20, %r19;
	mul.lo.s32 	%r22, %r21, %r19;
	sub.s32 	%r23, %r20, %r22;
	cvt.u64.u32 	%rd118, %r21;
	cvt.u64.u32 	%rd119, %r23;
	bra.uni 	$L__BB0_6;
$L__BB0_5:
	div.s64 	%rd118, %rd116, %rd12;
	mul.lo.s64 	%rd83, %rd118, %rd12;
	sub.s64 	%rd119, %rd116, %rd83;
$L__BB0_6:
	cvt.u32.u64 	%r3, %rd119;
	ld.global.s32 	%rd19, [%rd4+28];
	or.b64  	%rd84, %rd118, %rd19;
	and.b64  	%rd85, %rd84, -4294967296;
	setp.ne.s64 	%p3, %rd85, 0;
	@%p3 bra 	$L__BB0_8;
	cvt.u32.u64 	%r24, %rd19;
	cvt.u32.u64 	%r25, %rd118;
	div.u32 	%r26, %r25, %r24;
	mul.lo.s32 	%r27, %r26, %r24;
	sub.s32 	%r28, %r25, %r27;
	cvt.u64.u32 	%rd120, %r26;
	cvt.u64.u32 	%rd121, %r28;
	bra.uni 	$L__BB0_9;
$L__BB0_8:
	div.s64 	%rd120, %rd118, %rd19;
	mul.lo.s64 	%rd86, %rd120, %rd19;
	sub.s64 	%rd121, %rd118, %rd86;
$L__BB0_9:
	cvt.u32.u64 	%r4, %rd121;
	ld.global.s32 	%rd26, [%rd4+24];
	or.b64  	%rd87, %rd120, %rd26;
	and.b64  	%rd88, %rd87, -4294967296;
	setp.ne.s64 	%p4, %rd88, 0;
	@%p4 bra 	$L__BB0_11;
	cvt.u32.u64 	%r29, %rd26;
	cvt.u32.u64 	%r30, %rd120;
	div.u32 	%r31, %r30, %r29;
	mul.lo.s32 	%r32, %r31, %r29;
	sub.s32 	%r33, %r30, %r32;
	cvt.u64.u32 	%rd122, %r31;
	cvt.u64.u32 	%rd123, %r33;
	bra.uni 	$L__BB0_12;
$L__BB0_11:
	div.s64 	%rd122, %rd120, %rd26;
	mul.lo.s64 	%rd89, %rd122, %rd26;
	sub.s64 	%rd123, %rd120, %rd89;
$L__BB0_12:
	cvt.u32.u64 	%r5, %rd123;
	ld.global.s32 	%rd33, [%rd4+20];
	or.b64  	%rd90, %rd122, %rd33;
	and.b64  	%rd91, %rd90, -4294967296;
	setp.ne.s64 	%p5, %rd91, 0;
	@%p5 bra 	$L__BB0_14;
	cvt.u32.u64 	%r34, %rd33;
	cvt.u32.u64 	%r35, %rd122;
	div.u32 	%r36, %r35, %r34;
	mul.lo.s32 	%r37, %r36, %r34;
	sub.s32 	%r38, %r35, %r37;
	cvt.u64.u32 	%rd124, %r36;
	cvt.u64.u32 	%rd125, %r38;
	bra.uni 	$L__BB0_15;
$L__BB0_14:
	div.s64 	%rd124, %rd122, %rd33;
	mul.lo.s64 	%rd92, %rd124, %rd33;
	sub.s64 	%rd125, %rd122, %rd92;
$L__BB0_15:
	cvt.u32.u64 	%r6, %rd125;
	ld.global.s32 	%rd40, [%rd4+16];
	or.b64  	%rd93, %rd124, %rd40;
	and.b64  	%rd94, %rd93, -4294967296;
	setp.ne.s64 	%p6, %rd94, 0;
	@%p6 bra 	$L__BB0_17;
	cvt.u32.u64 	%r39, %rd40;
	cvt.u32.u64 	%r40, %rd124;
	div.u32 	%r41, %r40, %r39;
	mul.lo.s32 	%r42, %r41, %r39;
	sub.s32 	%r43, %r40, %r42;
	cvt.u64.u32 	%rd126, %r41;
	cvt.u64.u32 	%rd127, %r43;
	bra.uni 	$L__BB0_18;
$L__BB0_17:
	div.s64 	%rd126, %rd124, %rd40;
	mul.lo.s64 	%rd95, %rd126, %rd40;
	sub.s64 	%rd127, %rd124, %rd95;
$L__BB0_18:
	cvt.u32.u64 	%r7, %rd127;
	ld.global.s32 	%rd47, [%rd4+12];
	or.b64  	%rd96, %rd126, %rd47;
	and.b64  	%rd97, %rd96, -4294967296;
	setp.ne.s64 	%p7, %rd97, 0;
	@%p7 bra 	$L__BB0_20;
	cvt.u32.u64 	%r44, %rd47;
	cvt.u32.u64 	%r45, %rd126;
	div.u32 	%r46, %r45, %r44;
	mul.lo.s32 	%r47, %r46, %r44;
	sub.s32 	%r48, %r45, %r47;
	cvt.u64.u32 	%rd128, %r46;
	cvt.u64.u32 	%rd129, %r48;
	bra.uni 	$L__BB0_21;
$L__BB0_20:
	div.s64 	%rd128, %rd126, %rd47;
	mul.lo.s64 	%rd98, %rd128, %rd47;
	sub.s64 	%rd129, %rd126, %rd98;
$L__BB0_21:
	cvt.u32.u64 	%r8, %rd129;
	ld.global.s32 	%rd54, [%rd4+8];
	or.b64  	%rd99, %rd128, %rd54;
	and.b64  	%rd100, %rd99, -4294967296;
	setp.ne.s64 	%p8, %rd100, 0;
	@%p8 bra 	$L__BB0_23;
	cvt.u32.u64 	%r49, %rd54;
	cvt.u32.u64 	%r50, %rd128;
	div.u32 	%r51, %r50, %r49;
	mul.lo.s32 	%r52, %r51, %r49;
	sub.s32 	%r53, %r50, %r52;
	cvt.u64.u32 	%rd130, %r51;
	cvt.u64.u32 	%rd131, %r53;
	bra.uni 	$L__BB0_24;
$L__BB0_23:
	div.s64 	%rd130, %rd128, %rd54;
	mul.lo.s64 	%rd101, %rd130, %rd54;
	sub.s64 	%rd131, %rd128, %rd101;
$L__BB0_24:
	cvt.u32.u64 	%r9, %rd131;
	ld.global.s32 	%rd61, [%rd4+4];
	or.b64  	%rd102, %rd130, %rd61;
	and.b64  	%rd103, %rd102, -4294967296;
	setp.ne.s64 	%p9, %rd103, 0;
	@%p9 bra 	$L__BB0_26;
	cvt.u32.u64 	%r54, %rd61;
	cvt.u32.u64 	%r55, %rd130;
	div.u32 	%r56, %r55, %r54;
	mul.lo.s32 	%r57, %r56, %r54;
	sub.s32 	%r58, %r55, %r57;
	cvt.u64.u32 	%rd132, %r56;
	cvt.u64.u32 	%rd133, %r58;
	bra.uni 	$L__BB0_27;
$L__BB0_26:
	div.s64 	%rd132, %rd130, %rd61;
	mul.lo.s64 	%rd104, %rd132, %rd61;
	sub.s64 	%rd133, %rd130, %rd104;
$L__BB0_27:
	cvt.u32.u64 	%r10, %rd133;
	ld.global.s32 	%rd68, [%rd4];
	or.b64  	%rd105, %rd132, %rd68;
	and.b64  	%rd106, %rd105, -4294967296;
	setp.ne.s64 	%p10, %rd106, 0;
	@%p10 bra 	$L__BB0_29;
	cvt.u32.u64 	%r59, %rd68;
	cvt.u32.u64 	%r60, %rd132;
	rem.u32 	%r61, %r60, %r59;
	cvt.u64.u32 	%rd134, %r61;
	bra.uni 	$L__BB0_30;
$L__BB0_29:
	rem.s64 	%rd134, %rd132, %rd68;
$L__BB0_30:
	ld.param.u64 	%rd114, [_Z10navie_CUDAPdS_S_S_Pil_param_1];
	cvta.to.global.u64 	%rd107, %rd114;
	cvt.u32.u64 	%r62, %rd134;
	ld.global.f64 	%fd11, [%rd107];
	cvt.rn.f64.s32 	%fd12, %r62;
	ld.global.f64 	%fd13, [%rd107+16];
	fma.rn.f64 	%fd1, %fd13, %fd12, %fd11;
	ld.global.f64 	%fd14, [%rd107+24];
	cvt.rn.f64.s32 	%fd15, %r10;
	ld.global.f64 	%fd16, [%rd107+40];
	fma.rn.f64 	%fd2, %fd16, %fd15, %fd14;
	ld.global.f64 	%fd17, [%rd107+48];
	cvt.rn.f64.s32 	%fd18, %r9;
	ld.global.f64 	%fd19, [%rd107+64];
	fma.rn.f64 	%fd3, %fd19, %fd18, %fd17;
	ld.global.f64 	%fd20, [%rd107+72];
	cvt.rn.f64.s32 	%fd21, %r8;
	ld.global.f64 	%fd22, [%rd107+88];
	fma.rn.f64 	%fd4, %fd22, %fd21, %fd20;
	ld.global.f64 	%fd23, [%rd107+96];
	cvt.rn.f64.s32 	%fd24, %r7;
	ld.global.f64 	%fd25, [%rd107+112];
	fma.rn.f64 	%fd5, %fd25, %fd24, %fd23;
	ld.global.f64 	%fd26, [%rd107+120];
	cvt.rn.f64.s32 	%fd27, %r6;
	ld.global.f64 	%fd28, [%rd107+136];
	fma.rn.f64 	%fd6, %fd28, %fd27, %fd26;
	ld.global.f64 	%fd29, [%rd107+144];
	cvt.rn.f64.s32 	%fd30, %r5;
	ld.global.f64 	%fd31, [%rd107+160];
	fma.rn.f64 	%fd7, %fd31, %fd30, %fd29;
	ld.global.f64 	%fd32, [%rd107+168];
	cvt.rn.f64.s32 	%fd33, %r4;
	ld.global.f64 	%fd34, [%rd107+184];
	fma.rn.f64 	%fd8, %fd34, %fd33, %fd32;
	ld.global.f64 	%fd35, [%rd107+192];
	cvt.rn.f64.s32 	%fd36, %r3;
	ld.global.f64 	%fd37, [%rd107+208];
	fma.rn.f64 	%fd9, %fd37, %fd36, %fd35;
	ld.global.f64 	%fd38, [%rd107+216];
	cvt.rn.f64.s32 	%fd39, %r2;
	ld.global.f64 	%fd40, [%rd107+232];
	fma.rn.f64 	%fd10, %fd40, %fd39, %fd38;
	setp.gt.u32 	%p11, %r1, 119;
	@%p11 bra 	$L__BB0_32;
	ld.param.u64 	%rd115, [_Z10navie_CUDAPdS_S_S_Pil_param_2];
	cvta.to.global.u64 	%rd108, %rd115;
	mul.wide.u32 	%rd109, %r1, 8;
	add.s64 	%rd110, %rd108, %rd109;
	ld.global.f64 	%fd41, [%rd110];
	shl.b32 	%r63, %r1, 3;
	mov.u32 	%r64, _ZZ10navie_CUDAPdS_S_S_PilE4comc;
	add.s32 	%r65, %r64, %r63;
	st.shared.f64 	[%r65], %fd41;
$L__BB0_32:
	bar.sync 	0;
	ld.shared.f64 	%fd42, [_ZZ10navie_CUDAPdS_S_S_PilE4comc+800];
	ld.shared.f64 	%fd43, [_ZZ10navie_CUDAPdS_S_S_PilE4comc];
	mul.f64 	%fd44, %fd43, %fd1;
	sub.f64 	%fd45, %fd44, %fd42;
	ld.shared.f64 	%fd46, [_ZZ10navie_CUDAPdS_S_S_PilE4comc+80];
	fma.rn.f64 	%fd47, %fd46, %fd2, %fd45;
	ld.shared.f64 	%fd48, [_ZZ10navie_CUDAPdS_S_S_PilE4comc+160];
	fma.rn.f64 	%fd49, %fd48, %fd3, %fd47;
	ld.shared.f64 	%fd50, [_ZZ10navie_CUDAPdS_S_S_PilE4comc+240];
	fma.rn.f64 	%fd51, %fd50, %fd4, %fd49;
	ld.shared.f64 	%fd52, [_ZZ10navie_CUDAPdS_S_S_PilE4comc+320];
	fma.rn.f64 	%fd53, %fd52, %fd5, %fd51;
	ld.shared.f64 	%fd54, [_ZZ10navie_CUDAPdS_S_S_PilE4comc+400];
	fma.rn.f64 	%fd55, %fd54, %fd6, %fd53;
	ld.shared.f64 	%fd56, [_ZZ10navie_CUDAPdS_S_S_PilE4comc+480];
	fma.rn.f64 	%fd57, %fd56, %fd7, %fd55;
	ld.shared.f64 	%fd58, [_ZZ10navie_CUDAPdS_S_S_PilE4comc+560];
	fma.rn.f64 	%fd59, %fd58, %fd8, %fd57;
	ld.shared.f64 	%fd60, [_ZZ10navie_CUDAPdS_S_S_PilE4comc+640];
	fma.rn.f64 	%fd61, %fd60, %fd9, %fd59;
	ld.shared.f64 	%fd62, [_ZZ10navie_CUDAPdS_S_S_PilE4comc+720];
	fma.rn.f64 	%fd63, %fd62, %fd10, %fd61;
	abs.f64 	%fd64, %fd63;
	ld.global.f64 	%fd65, [%rd1];
	setp.gt.f64 	%p12, %fd64, %fd65;
	@%p12 bra 	$L__BB0_43;
	ld.shared.f64 	%fd66, [_ZZ10navie_CUDAPdS_S_S_PilE4comc+808];
	ld.shared.f64 	%fd67, [_ZZ10navie_CUDAPdS_S_S_PilE4comc+8];
	mul.f64 	%fd68, %fd67, %fd1;
	sub.f64 	%fd69, %fd68, %fd66;
	ld.shared.f64 	%fd70, [_ZZ10navie_CUDAPdS_S_S_PilE4comc+88];
	fma.rn.f64 	%fd71, %fd70, %fd2, %fd69;
	ld.shared.f64 	%fd72, [_ZZ10navie_CUDAPdS_S_S_PilE4comc+168];
	fma.rn.f64 	%fd73, %fd72, %fd3, %fd71;
	ld.shared.f64 	%fd74, [_ZZ10navie_CUDAPdS_S_S_PilE4comc+248];
	fma.rn.f64 	%fd75, %fd74, %fd4, %fd73;
	ld.shared.f64 	%fd76, [_ZZ10navie_CUDAPdS_S_S_PilE4comc+328];
	fma.rn.f64 	%fd77, %fd76, %fd5, %fd75;
	ld.shared.f64 	%fd78, [_ZZ10navie_CUDAPdS_S_S_PilE4comc+408];
	fma.rn.f64 	%fd79, %fd78, %fd6, %fd77;
	ld.shared.f64 	%fd80, [_ZZ10navie_CUDAPdS_S_S_PilE4comc+488];
	fma.rn.f64 	%fd81, %fd80, %fd7, %fd79;
	ld.shared.f64 	%fd82, [_ZZ10navie_CUDAPdS_S_S_PilE4comc+568];
	fma.rn.f64 	%fd83, %fd82, %fd8, %fd81;
	ld.shared.f64 	%fd84, [_ZZ10navie_CUDAPdS_S_S_PilE4comc+648];
	fma.rn.f64 	%fd85, %fd84, %fd9, %fd83;
	ld.shared.f64 	%fd86, [_ZZ10navie_CUDAPdS_S_S_PilE4comc+728];
	fma.rn.f64 	%fd87, %fd86, %fd10, %fd85;
	abs.f64 	%fd88, %fd87;
	ld.global.f64 	%fd89, [%rd1+8];
	setp.gt.f64 	%p13, %fd88, %fd89;
	@%p13 bra 	$L__BB0_43;
	ld.shared.f64 	%fd90, [_ZZ10navie_CUDAPdS_S_S_PilE4comc+816];
	ld.shared.f64 	%fd91, [_ZZ10navie_CUDAPdS_S_S_PilE4comc+16];
	mul.f64 	%fd92, %fd91, %fd1;
	sub.f64 	%fd93, %fd92, %fd90;
	ld.shared.f64 	%fd94, [_ZZ10navie_CUDAPdS_S_S_PilE4comc+96];
	fma.rn.f64 	%fd95, %fd94, %fd2, %fd93;
	ld.shared.f64 	%fd96, [_ZZ10navie_CUDAPdS_S_S_PilE4comc+176];
	fma.rn.f64 	%fd97, %fd96, %fd3, %fd95;
	ld.shared.f64 	%fd98, [_ZZ10navie_CUDAPdS_S_S_PilE4comc+256];
	fma.rn.f64 	%fd99, %fd98, %fd4, %fd97;
	ld.shared.f64 	%fd100, [_ZZ10navie_CUDAPdS_S_S_PilE4comc+336];
	fma.rn.f64 	%fd101, %fd100, %fd5, %fd99;
	ld.shared.f64 	%fd102, [_ZZ10navie_CUDAPdS_S_S_PilE4comc+416];
	fma.rn.f64 	%fd103, %fd102, %fd6, %fd101;
	ld.shared.f64 	%fd104, [_ZZ10navie_CUDAPdS_S_S_PilE4comc+496];
	fma.rn.f64 	%fd105, %fd104, %fd7, %fd103;
	ld.shared.f64 	%fd106, [_ZZ10navie_CUDAPdS_S_S_PilE4comc+576];
	fma.rn.f64 	%fd107, %fd106, %fd8, %fd105;
	ld.shared.f64 	%fd108, [_ZZ10navie_CUDAPdS_S_S_PilE4comc+656];
	fma.rn.f64 	%fd109, %fd108, %fd9, %fd107;
	ld.shared.f64 	%fd110, [_ZZ10navie_CUDAPdS_S_S_PilE4comc+736];
	fma.rn.f64 	%fd111, %fd110, %fd10, %fd109;
	abs.f64 	%fd112, %fd111;
	ld.global.f64 	%fd113, [%rd1+16];
	setp.gt.f64 	%p14, %fd112, %fd113;
	@%p14 bra 	$L__BB0_43;
	ld.shared.f64 	%fd114, [_ZZ10navie_CUDAPdS_S_S_PilE4comc+824];
	ld.shared.f64 	%fd115, [_ZZ10navie_CUDAPdS_S_S_PilE4comc+24];
	mul.f64 	%fd116, %fd115, %fd1;
	sub.f64 	%fd117, %fd116, %fd114;
	ld.shared.f64 	%fd118, [_ZZ10navie_CUDAPdS_S_S_PilE4comc+104];
	fma.rn.f64 	%fd119, %fd118, %fd2, %fd117;
	ld.shared.f64 	%fd120, [_ZZ10navie_CUDAPdS_S_S_PilE4comc+184];
	fma.rn.f64 	%fd121, %fd120, %fd3, %fd119;
	ld.shared.f64 	%fd122, [_ZZ10navie_CUDAPdS_S_S_PilE4comc+264];
	fma.rn.f64 	%fd123, %fd122, %fd4, %fd121;
	ld.shared.f64 	%fd124, [_ZZ10navie_CUDAPdS_S_S_PilE4comc+344];
	fma.rn.f64 	%fd125, %fd124, %fd5, %fd123;
	ld.shared.f64 	%fd126, [_ZZ10navie_CUDAPdS_S_S_PilE4comc+424];
	fma.rn.f64 	%fd127, %fd126, %fd6, %fd125;
	ld.shared.f64 	%fd128, [_ZZ10navie_CUDAPdS_S_S_PilE4comc+504];
	fma.rn.f64 	%fd129, %fd128, %fd7, %fd127;
	ld.shared.f64 	%fd130, [_ZZ10navie_CUDAPdS_S_S_PilE4comc+584];
	fma.rn.f64 	%fd131, %fd130, %fd8, %fd129;
	ld.shared.f64 	%fd132, [_ZZ10navie_CUDAPdS_S_S_PilE4comc+664];
	fma.rn.f64 	%fd133, %fd132, %fd9, %fd131;
	ld.shared.f64 	%fd134, [_ZZ10navie_CUDAPdS_S_S_PilE4comc+744];
	fma.rn.f64 	%fd135, %fd134, %fd10, %fd133;
	abs.f64 	%fd136, %fd135;
	ld.global.f64 	%fd137, [%rd1+24];
	setp.gt.f64 	%p15, %fd136, %fd137;
	@%p15 bra 	$L__BB0_43;
	ld.shared.f64 	%fd138, [_ZZ10navie_CUDAPdS_S_S_PilE4comc+832];
	ld.shared.f64 	%fd139, [_ZZ10navie_CUDAPdS_S_S_PilE4comc+32];
	mul.f64 	%fd140, %fd139, %fd1;
	sub.f64 	%fd141, %fd140, %fd138;
	ld.shared.f64 	%fd142, [_ZZ10navie_CUDAPdS_S_S_PilE4comc+112];
	fma.rn.f64 	%fd143, %fd142, %fd2, %fd141;
	ld.shared.f64 	%fd144, [_ZZ10navie_CUDAPdS_S_S_PilE4comc+192];
	fma.rn.f64 	%fd145, %fd144, %fd3, %fd143;
	ld.shared.f64 	%fd146, [_ZZ10navie_CUDAPdS_S_S_PilE4comc+272];
	fma.rn.f64 	%fd147, %fd146, %fd4, %fd145;
	ld.shared.f64 	%fd148, [_ZZ10navie_CUDAPdS_S_S_PilE4comc+352];
	fma.rn.f64 	%fd149, %fd148, %fd5, %fd147;
	ld.shared.f64 	%fd150, [_ZZ10navie_CUDAPdS_S_S_PilE4comc+432];
	fma.rn.f64 	%fd151, %fd150, %fd6, %fd149;
	ld.shared.f64 	%fd152, [_ZZ10navie_CUDAPdS_S_S_PilE4comc+512];
	fma.rn.f64 	%fd153, %fd152, %fd7, %fd151;
	ld.shared.f64 	%fd154, [_ZZ10navie_CUDAPdS_S_S_PilE4comc+592];
	fma.rn.f64 	%fd155, %fd154, %fd8, %fd153;
	ld.shared.f64 	%fd156, [_ZZ10navie_CUDAPdS_S_S_PilE4comc+672];
	fma.rn.f64 	%fd157, %fd156, %fd9, %fd155;
	ld.shared.f64 	%fd158, [_ZZ10navie_CUDAPdS_S_S_PilE4comc+752];
	fma.rn.f64 	%fd159, %fd158, %fd10, %fd157;
	abs.f64 	%fd160, %fd159;
	ld.global.f64 	%fd161, [%rd1+32];
	setp.gt.f64 	%p16, %fd160, %fd161;
	@%p16 bra 	$L__BB0_43;
	ld.shared.f64 	%fd162, [_ZZ10navie_CUDAPdS_S_S_PilE4comc+840];
	ld.shared.f64 	%fd163, [_ZZ10navie_CUDAPdS_S_S_PilE4comc+40];
	mul.f64 	%fd164, %fd163, %fd1;
	sub.f64 	%fd165, %fd164, %fd162;
	ld.shared.f64 	%fd166, [_ZZ10navie_CUDAPdS_S_S_PilE4comc+120];
	fma.rn.f64 	%fd167, %fd166, %fd2, %fd165;
	ld.shared.f64 	%fd168, [_ZZ10navie_CUDAPdS_S_S_PilE4comc+200];
	fma.rn.f64 	%fd169, %fd168, %fd3, %fd167;
	ld.shared.f64 	%fd170, [_ZZ10navie_CUDAPdS_S_S_PilE4comc+280];
	fma.rn.f64 	%fd171, %fd170, %fd4, %fd169;
	ld.shared.f64 	%fd172, [_ZZ10navie_CUDAPdS_S_S_PilE4comc+360];
	fma.rn.f64 	%fd173, %fd172, %fd5, %fd171;
	ld.shared.f64 	%fd174, [_ZZ10navie_CUDAPdS_S_S_PilE4comc+440];
	fma.rn.f64 	%fd175, %fd174, %fd6, %fd173;
	ld.shared.f64 	%fd176, [_ZZ10navie_CUDAPdS_S_S_PilE4comc+520];
	fma.rn.f64 	%fd177, %fd176, %fd7, %fd175;
	ld.shared.f64 	%fd178, [_ZZ10navie_CUDAPdS_S_S_PilE4comc+600];
	fma.rn.f64 	%fd179, %fd178, %fd8, %fd177;
	ld.shared.f64 	%fd180, [_ZZ10navie_CUDAPdS_S_S_PilE4comc+680];
	fma.rn.f64 	%fd181, %fd180, %fd9, %fd179;
	ld.shared.f64 	%fd182, [_ZZ10navie_CUDAPdS_S_S_PilE4comc+760];
	fma.rn.f64 	%fd183, %fd182, %fd10, %fd181;
	abs.f64 	%fd184, %fd183;
	ld.global.f64 	%fd185, [%rd1+40];
	setp.gt.f64 	%p17, %fd184, %fd185;
	@%p17 bra 	$L__BB0_43;
	ld.shared.f64 	%fd186, [_ZZ10navie_CUDAPdS_S_S_PilE4comc+848];
	ld.shared.f64 	%fd187, [_ZZ10navie_CUDAPdS_S_S_PilE4comc+48];
	mul.f64 	%fd188, %fd187, %fd1;
	sub.f64 	%fd189, %fd188, %fd186;
	ld.shared.f64 	%fd190, [_ZZ10navie_CUDAPdS_S_S_PilE4comc+128];
	fma.rn.f64 	%fd191, %fd190, %fd2, %fd189;
	ld.shared.f64 	%fd192, [_ZZ10navie_CUDAPdS_S_S_PilE4comc+208];
	fma.rn.f64 	%fd193, %fd192, %fd3, %fd191;
	ld.shared.f64 	%fd194, [_ZZ10navie_CUDAPdS_S_S_PilE4comc+288];
	fma.rn.f64 	%fd195, %fd194, %fd4, %fd193;
	ld.shared.f64 	%fd196, [_ZZ10navie_CUDAPdS_S_S_PilE4comc+368];
	fma.rn.f64 	%fd197, %fd196, %fd5, %fd195;
	ld.shared.f64 	%fd198, [_ZZ10navie_CUDAPdS_S_S_PilE4comc+448];
	fma.rn.f64 	%fd199, %fd198, %fd6, %fd197;
	ld.shared.f64 	%fd200, [_ZZ10navie_CUDAPdS_S_S_PilE4comc+528];
	fma.rn.f64 	%fd201, %fd200, %fd7, %fd199;
	ld.shared.f64 	%fd202, [_ZZ10navie_CUDAPdS_S_S_PilE4comc+608];
	fma.rn.f64 	%fd203, %fd202, %fd8, %fd201;
	ld.shared.f64 	%fd204, [_ZZ10navie_CUDAPdS_S_S_PilE4comc+688];
	fma.rn.f64 	%fd205, %fd204, %fd9, %fd203;
	ld.shared.f64 	%fd206, [_ZZ10navie_CUDAPdS_S_S_PilE4comc+768];
	fma.rn.f64 	%fd207, %fd206, %fd10, %fd205;
	abs.f64 	%fd208, %fd207;
	ld.global.f64 	%fd209, [%rd1+48];
	setp.gt.f64 	%p18, %fd208, %fd209;
	@%p18 bra 	$L__BB0_43;
	ld.shared.f64 	%fd210, [_ZZ10navie_CUDAPdS_S_S_PilE4comc+856];
	ld.shared.f64 	%fd211, [_ZZ10navie_CUDAPdS_S_S_PilE4comc+56];
	mul.f64 	%fd212, %fd211, %fd1;
	sub.f64 	%fd213, %fd212, %fd210;
	ld.shared.f64 	%fd214, [_ZZ10navie_CUDAPdS_S_S_PilE4comc+136];
	fma.rn.f64 	%fd215, %fd214, %fd2, %fd213;
	ld.shared.f64 	%fd216, [_ZZ10navie_CUDAPdS_S_S_PilE4comc+216];
	fma.rn.f64 	%fd217, %fd216, %fd3, %fd215;
	ld.shared.f64 	%fd218, [_ZZ10navie_CUDAPdS_S_S_PilE4comc+296];
	fma.rn.f64 	%fd219, %fd218, %fd4, %fd217;
	ld.shared.f64 	%fd220, [_ZZ10navie_CUDAPdS_S_S_PilE4comc+376];
	fma.rn.f64 	%fd221, %fd220, %fd5, %fd219;
	ld.shared.f64 	%fd222, [_ZZ10navie_CUDAPdS_S_S_PilE4comc+456];
	fma.rn.f64 	%fd223, %fd222, %fd6, %fd221;
	ld.shared.f64 	%fd224, [_ZZ10navie_CUDAPdS_S_S_PilE4comc+536];
	fma.rn.f64 	%fd225, %fd224, %fd7, %fd223;
	ld.shared.f64 	%fd226, [_ZZ10navie_CUDAPdS_S_S_PilE4comc+616];
	fma.rn.f64 	%fd227, %fd226, %fd8, %fd225;
	ld.shared.f64 	%fd228, [_ZZ10navie_CUDAPdS_S_S_PilE4comc+696];
	fma.rn.f64 	%fd229, %fd228, %fd9, %fd227;
	ld.shared.f64 	%fd230, [_ZZ10navie_CUDAPdS_S_S_PilE4comc+776];
	fma.rn.f64 	%fd231, %fd230, %fd10, %fd229;
	abs.f64 	%fd232, %fd231;
	ld.global.f64 	%fd233, [%rd1+56];
	setp.gt.f64 	%p19, %fd232, %fd233;
	@%p19 bra 	$L__BB0_43;
	ld.shared.f64 	%fd234, [_ZZ10navie_CUDAPdS_S_S_PilE4comc+864];
	ld.shared.f64 	%fd235, [_ZZ10navie_CUDAPdS_S_S_PilE4comc+64];
	mul.f64 	%fd236, %fd235, %fd1;
	sub.f64 	%fd237, %fd236, %fd234;
	ld.shared.f64 	%fd238, [_ZZ10navie_CUDAPdS_S_S_PilE4comc+144];
	fma.rn.f64 	%fd239, %fd238, %fd2, %fd237;
	ld.shared.f64 	%fd240, [_ZZ10navie_CUDAPdS_S_S_PilE4comc+224];
	fma.rn.f64 	%fd241, %fd240, %fd3, %fd239;
	ld.shared.f64 	%fd242, [_ZZ10navie_CUDAPdS_S_S_PilE4comc+304];
	fma.rn.f64 	%fd243, %fd242, %fd4, %fd241;
	ld.shared.f64 	%fd244, [_ZZ10navie_CUDAPdS_S_S_PilE4comc+384];
	fma.rn.f64 	%fd245, %fd244, %fd5, %fd243;
	ld.shared.f64 	%fd246, [_ZZ10navie_CUDAPdS_S_S_PilE4comc+464];
	fma.rn.f64 	%fd247, %fd246, %fd6, %fd245;
	ld.shared.f64 	%fd248, [_ZZ10navie_CUDAPdS_S_S_PilE4comc+544];
	fma.rn.f64 	%fd249, %fd248, %fd7, %fd247;
	ld.shared.f64 	%fd250, [_ZZ10navie_CUDAPdS_S_S_PilE4comc+624];
	fma.rn.f64 	%fd251, %fd250, %fd8, %fd249;
	ld.shared.f64 	%fd252, [_ZZ10navie_CUDAPdS_S_S_PilE4comc+704];
	fma.rn.f64 	%fd253, %fd252, %fd9, %fd251;
	ld.shared.f64 	%fd254, [_ZZ10navie_CUDAPdS_S_S_PilE4comc+784];
	fma.rn.f64 	%fd255, %fd254, %fd10, %fd253;
	abs.f64 	%fd256, %fd255;
	ld.global.f64 	%fd257, [%rd1+64];
	setp.gt.f64 	%p20, %fd256, %fd257;
	@%p20 bra 	$L__BB0_43;
	ld.shared.f64 	%fd258, [_ZZ10navie_CUDAPdS_S_S_PilE4comc+872];
	ld.shared.f64 	%fd259, [_ZZ10navie_CUDAPdS_S_S_PilE4comc+72];
	mul.f64 	%fd260, %fd259, %fd1;
	sub.f64 	%fd261, %fd260, %fd258;
	ld.shared.f64 	%fd262, [_ZZ10navie_CUDAPdS_S_S_PilE4comc+152];
	fma.rn.f64 	%fd263, %fd262, %fd2, %fd261;
	ld.shared.f64 	%fd264, [_ZZ10navie_CUDAPdS_S_S_PilE4comc+232];
	fma.rn.f64 	%fd265, %fd264, %fd3, %fd263;
	ld.shared.f64 	%fd266, [_ZZ10navie_CUDAPdS_S_S_PilE4comc+312];
	fma.rn.f64 	%fd267, %fd266, %fd4, %fd265;
	ld.shared.f64 	%fd268, [_ZZ10navie_CUDAPdS_S_S_PilE4comc+392];
	fma.rn.f64 	%fd269, %fd268, %fd5, %fd267;
	ld.shared.f64 	%fd270, [_ZZ10navie_CUDAPdS_S_S_PilE4comc+472];
	fma.rn.f64 	%fd271, %fd270, %fd6, %fd269;
	ld.shared.f64 	%fd272, [_ZZ10navie_CUDAPdS_S_S_PilE4comc+552];
	fma.rn.f64 	%fd273, %fd272, %fd7, %fd271;
	ld.shared.f64 	%fd274, [_ZZ10navie_CUDAPdS_S_S_PilE4comc+632];
	fma.rn.f64 	%fd275, %fd274, %fd8, %fd273;
	ld.shared.f64 	%fd276, [_ZZ10navie_CUDAPdS_S_S_PilE4comc+712];
	fma.rn.f64 	%fd277, %fd276, %fd9, %fd275;
	ld.shared.f64 	%fd278, [_ZZ10navie_CUDAPdS_S_S_PilE4comc+792];
	fma.rn.f64 	%fd279, %fd278, %fd10, %fd277;
	abs.f64 	%fd280, %fd279;
	ld.global.f64 	%fd281, [%rd1+72];
	setp.gt.f64 	%p21, %fd280, %fd281;
	@%p21 bra 	$L__BB0_43;
	ld.param.u64 	%rd113, [_Z10navie_CUDAPdS_S_S_Pil_param_0];
	cvta.to.global.u64 	%rd111, %rd113;
	mad.lo.s64 	%rd112, %rd2, 80, %rd111;
	st.global.f64 	[%rd112], %fd1;
	st.global.f64 	[%rd112+8], %fd2;
	st.global.f64 	[%rd112+16], %fd3;
	st.global.f64 	[%rd112+24], %fd4;
	st.global.f64 	[%rd112+32], %fd5;
	st.global.f64 	[%rd112+40], %fd6;
	st.global.f64 	[%rd112+48], %fd7;
	st.global.f64 	[%rd112+56], %fd8;
	st.global.f64 	[%rd112+64], %fd9;
	st.global.f64 	[%rd112+72], %fd10;
$L__BB0_43:
	ret;

}


// ===== COMPILED SASS (sm_100) =====

	.target	sm_100

	.elftype	@"ET_EXEC"


//--------------------- .note.nv.tkinfo           --------------------------
	.section	.note.nv.tkinfo,"",@"SHT_NOTE"
	.sectionflags	@"SHF_NOTE_NV_TKINFO"
	.tkinfo
        /*0018*/ 	.word	0x00000002
        /*0030*/ 	.string	""
        /*0030*/ 	.string	"ptxas"
        /*0030*/ 	.string	"Cuda compilation tools, release 13.0, V13.0.88"
        /*0030*/ 	.string	"Build cuda_13.0.r13.0/compiler.36424714_0"
        /*0030*/ 	.string	"-arch sm_100 -m 64 "



//--------------------- .note.nv.cuinfo           --------------------------
	.section	.note.nv.cuinfo,"",@"SHT_NOTE"
	.sectionflags	@"SHF_NOTE_NV_CUINFO"
        /*0018*/ 	.short	0x0002
        /*001a*/ 	.short	0x0064
        /*001c*/ 	.short	0x0082
	.zero		2


//--------------------- .nv.info                  --------------------------
	.section	.nv.info,"",@"SHT_CUDA_INFO"
	.align	4


	//----- nvinfo : EIATTR_REGCOUNT
	.align		4
        /*0000*/ 	.byte	0x04, 0x2f
        /*0002*/ 	.short	(.L_1 - .L_0)
	.align		4
.L_0:
        /*0004*/ 	.word	index@(_Z10navie_CUDAPdS_S_S_Pil)
        /*0008*/ 	.word	0x00000034


	//----- nvinfo : EIATTR_FRAME_SIZE
	.align		4
.L_1:
        /*000c*/ 	.byte	0x04, 0x11
        /*000e*/ 	.short	(.L_3 - .L_2)
	.align		4
.L_2:
        /*0010*/ 	.word	index@($__internal_1_$__cuda_sm20_rem_s64)
        /*0014*/ 	.word	0x00000000


	//----- nvinfo : EIATTR_FRAME_SIZE
	.align		4
.L_3:
        /*0018*/ 	.byte	0x04, 0x11
        /*001a*/ 	.short	(.L_5 - .L_4)
	.align		4
.L_4:
        /*001c*/ 	.word	index@($__internal_0_$__cuda_sm20_div_s64)
        /*0020*/ 	.word	0x00000000


	//----- nvinfo : EIATTR_FRAME_SIZE
	.align		4
.L_5:
        /*0024*/ 	.byte	0x04, 0x11
        /*0026*/ 	.short	(.L_7 - .L_6)
	.align		4
.L_6:
        /*0028*/ 	.word	index@(_Z10navie_CUDAPdS_S_S_Pil)
        /*002c*/ 	.word	0x00000000


	//----- nvinfo : EIATTR_MIN_STACK_SIZE
	.align		4
.L_7:
        /*0030*/ 	.byte	0x04, 0x12
        /*0032*/ 	.short	(.L_9 - .L_8)
	.align		4
.L_8:
        /*0034*/ 	.word	index@(_Z10navie_CUDAPdS_S_S_Pil)
        /*0038*/ 	.word	0x00000000
.L_9:


//--------------------- .nv.compat                --------------------------
	.section	.nv.compat,"",@"SHT_CUDA_COMPAT_INFO"
	.align	4
        /*0000*/ 	.byte	0x02, 0x09, 0x00, 0x00, 0x02, 0x02, 0x01, 0x00, 0x02, 0x05, 0x05, 0x00, 0x03, 0x07, 0x01, 0x01
        /*0010*/ 	.byte	0x02, 0x03, 0x00, 0x00, 0x02, 0x06, 0x01, 0x00, 0x04, 0x0b, 0x08, 0x00, 0x01, 0x00, 0x00, 0x00
        /*0020*/ 	.byte	0x00, 0x00, 0x00, 0x00


//--------------------- .nv.info._Z10navie_CUDAPdS_S_S_Pil --------------------------
	.section	.nv.info._Z10navie_CUDAPdS_S_S_Pil,"",@"SHT_CUDA_INFO"
	.sectionflags	@""
	.align	4


	//----- nvinfo : EIATTR_CUDA_API_VERSION
	.align		4
        /*0000*/ 	.byte	0x04, 0x37
        /*0002*/ 	.short	(.L_11 - .L_10)
.L_10:
        /*0004*/ 	.word	0x00000082


	//----- nvinfo : EIATTR_KPARAM_INFO
	.align		4
.L_11:
        /*0008*/ 	.byte	0x04, 0x17
        /*000a*/ 	.short	(.L_13 - .L_12)
.L_12:
        /*000c*/ 	.word	0x00000000
        /*0010*/ 	.short	0x0005
        /*0012*/ 	.short	0x0028
        /*0014*/ 	.byte	0x00, 0xf0, 0x21, 0x00


	//----- nvinfo : EIATTR_KPARAM_INFO
	.align		4
.L_13:
        /*0018*/ 	.byte	0x04, 0x17
        /*001a*/ 	.short	(.L_15 - .L_14)
.L_14:
        /*001c*/ 	.word	0x00000000
        /*0020*/ 	.short	0x0004
        /*0022*/ 	.short	0x0020
        /*0024*/ 	.byte	0x00, 0xf5, 0x21, 0x00


	//----- nvinfo : EIATTR_KPARAM_INFO
	.align		4
.L_15:
        /*0028*/ 	.byte	0x04, 0x17
        /*002a*/ 	.short	(.L_17 - .L_16)
.L_16:
        /*002c*/ 	.word	0x00000000
        /*0030*/ 	.short	0x0003
        /*0032*/ 	.short	0x0018
        /*0034*/ 	.byte	0x00, 0xf5, 0x21, 0x00


	//----- nvinfo : EIATTR_KPARAM_INFO
	.align		4
.L_17:
        /*0038*/ 	.byte	0x04, 0x17
        /*003a*/ 	.short	(.L_19 - .L_18)
.L_18:
        /*003c*/ 	.word	0x00000000
        /*0040*/ 	.short	0x0002
        /*0042*/ 	.short	0x0010
        /*0044*/ 	.byte	0x00, 0xf5, 0x21, 0x00


	//----- nvinfo : EIATTR_KPARAM_INFO
	.align		4
.L_19:
        /*0048*/ 	.byte	0x04, 0x17
        /*004a*/ 	.short	(.L_21 - .L_20)
.L_20:
        /*004c*/ 	.word	0x00000000
        /*0050*/ 	.short	0x0001
        /*0052*/ 	.short	0x0008
        /*0054*/ 	.byte	0x00, 0xf5, 0x21, 0x00


	//----- nvinfo : EIATTR_KPARAM_INFO
	.align		4
.L_21:
        /*0058*/ 	.byte	0x04, 0x17
        /*005a*/ 	.short	(.L_23 - .L_22)
.L_22:
        /*005c*/ 	.word	0x00000000
        /*0060*/ 	.short	0x0000
        /*0062*/ 	.short	0x0000
        /*0064*/ 	.byte	0x00, 0xf5, 0x21, 0x00


	//----- nvinfo : EIATTR_SPARSE_MMA_MASK
	.align		4
.L_23:
        /*0068*/ 	.byte	0x03, 0x50
        /*006a*/ 	.short	0x0000


	//----- nvinfo : EIATTR_MAXREG_COUNT
	.align		4
        /*006c*/ 	.byte	0x03, 0x1b
        /*006e*/ 	.short	0x00ff


	//----- nvinfo : EIATTR_NUM_BARRIERS
	.align		4
        /*0070*/ 	.byte	0x02, 0x4c
        /*0072*/ 	.byte	0x01
	.zero		1


	//----- nvinfo : EIATTR_MERCURY_ISA_VERSION
	.align		4
        /*0074*/ 	.byte	0x03, 0x5f
        /*0076*/ 	.short	0x0101


	//----- nvinfo : EIATTR_VRC_CTA_INIT_COUNT
	.align		4
        /*0078*/ 	.byte	0x02, 0x4a
	.zero		1
	.zero		1


	//----- nvinfo : EIATTR_EXIT_INSTR_OFFSETS
	.align		4
        /*007c*/ 	.byte	0x04, 0x1c
        /*007e*/ 	.short	(.L_25 - .L_24)


	//   ....[0]....
.L_24:
        /*0080*/ 	.word	0x00001cc0


	//   ....[1]....
        /*0084*/ 	.word	0x00001df0


	//   ....[2]....
        /*0088*/ 	.word	0x00001f70


	//   ....[3]....
        /*008c*/ 	.word	0x000020a0


	//   ....[4]....
        /*0090*/ 	.word	0x00002220


	//   ....[5]....
        /*0094*/ 	.word	0x00002350


	//   ....[6]....
        /*0098*/ 	.word	0x000024d0


	//   ....[7]....
        /*009c*/ 	.word	0x00002600


	//   ....[8]....
        /*00a0*/ 	.word	0x00002780


	//   ....[9]....
        /*00a4*/ 	.word	0x000028b0


	//   ....[10]....
        /*00a8*/ 	.word	0x000029a0


	//----- nvinfo : EIATTR_CRS_STACK_SIZE
	.align		4
.L_25:
        /*00ac*/ 	.byte	0x04, 0x1e
        /*00ae*/ 	.short	(.L_27 - .L_26)
.L_26:
        /*00b0*/ 	.word	0x00000000


	//----- nvinfo : EIATTR_CBANK_PARAM_SIZE
	.align		4
.L_27:
        /*00b4*/ 	.byte	0x03, 0x19
        /*00b6*/ 	.short	0x0030


	//----- nvinfo : EIATTR_PARAM_CBANK
	.align		4
        /*00b8*/ 	.byte	0x04, 0x0a
        /*00ba*/ 	.short	(.L_29 - .L_28)
	.align		4
.L_28:
        /*00bc*/ 	.word	index@(.nv.constant0._Z10navie_CUDAPdS_S_S_Pil)
        /*00c0*/ 	.short	0x0380
        /*00c2*/ 	.short	0x0030


	//----- nvinfo : EIATTR_SW_WAR
	.align		4
.L_29:
        /*00c4*/ 	.byte	0x04, 0x36
        /*00c6*/ 	.short	(.L_31 - .L_30)
.L_30:
        /*00c8*/ 	.word	0x00000008
.L_31:


//--------------------- .nv.callgraph             --------------------------
	.section	.nv.callgraph,"",@"SHT_CUDA_CALLGRAPH"
	.align	4
	.sectionentsize	8
	.align		4
        /*0000*/ 	.word	0x00000000
	.align		4
        /*0004*/ 	.word	0xffffffff
	.align		4
        /*0008*/ 	.word	0x00000000
	.align		4
        /*000c*/ 	.word	0xfffffffe
	.align		4
        /*0010*/ 	.word	0x00000000
	.align		4
        /*0014*/ 	.word	0xfffffffd
	.align		4
        /*0018*/ 	.word	0x00000000
	.align		4
        /*001c*/ 	.word	0xfffffffc


//--------------------- .text._Z10navie_CUDAPdS_S_S_Pil --------------------------
	.section	.text._Z10navie_CUDAPdS_S_S_Pil,"ax",@progbits
	.align	128
        .global         _Z10navie_CUDAPdS_S_S_Pil
        .type           _Z10navie_CUDAPdS_S_S_Pil,@function
        .size           _Z10navie_CUDAPdS_S_S_Pil,(.L_x_32 - _Z10navie_CUDAPdS_S_S_Pil)
        .other          _Z10navie_CUDAPdS_S_S_Pil,@"STO_CUDA_ENTRY STV_DEFAULT"
_Z10navie_CUDAPdS_S_S_Pil:
.text._Z10navie_CUDAPdS_S_S_Pil:
[----:B------:R-:W-:Y:S08]  /*0000*/  LDC R1, c[0x0][0x37c] ;  /* 0x0000df00ff017b82 */ /* 0x000ff00000000800 */
[----:B------:R-:W0:Y:S01]  /*0010*/  LDC.64 R10, c[0x0][0x3a0] ;  /* 0x0000e800ff0a7b82 */ /* 0x000e220000000a00 */
[----:B------:R-:W0:Y:S01]  /*0020*/  LDCU.64 UR6, c[0x0][0x358] ;  /* 0x00006b00ff0677ac */ /* 0x000e220008000a00 */
[----:B------:R-:W1:Y:S01]  /*0030*/  S2R R4, SR_TID.X ;  /* 0x0000000000047919 */ /* 0x000e620000002100 */
[----:B------:R-:W2:Y:S01]  /*0040*/  LDCU.64 UR8, c[0x0][0x3a8] ;  /* 0x00007500ff0877ac */ /* 0x000ea20008000a00 */
[----:B0-----:R-:W3:Y:S04]  /*0050*/  LDG.E R10, desc[UR6][R10.64+0x24] ;  /* 0x000024060a0a7981 */ /* 0x001ee8000c1e1900 */
[----:B------:R-:W1:Y:S01]  /*0060*/  S2UR UR4, SR_CTAID.X ;  /* 0x00000000000479c3 */ /* 0x000e620000002500 */
[----:B------:R-:W-:Y:S07]  /*0070*/  BSSY.RECONVERGENT B0, `(.L_x_0) ;  /* 0x0000026000007945 */ /* 0x000fee0003800200 */
[----:B------:R-:W1:Y:S02]  /*0080*/  LDC R3, c[0x0][0x360] ;  /* 0x0000d800ff037b82 */ /* 0x000e640000000800 */
[----:B-1----:R-:W-:-:S05]  /*0090*/  IMAD R0, R3, UR4, R4 ;  /* 0x0000000403007c24 */ /* 0x002fca000f8e0204 */
[----:B--2---:R-:W-:-:S05]  /*00a0*/  IADD3 R28, P0, PT, R0, UR8, RZ ;  /* 0x00000008001c7c10 */ /* 0x004fca000ff1e0ff */
[----:B------:R-:W-:Y:S01]  /*00b0*/  IMAD.X R9, RZ, RZ, UR9, P0 ;  /* 0x00000009ff097e24 */ /* 0x000fe200080e06ff */
[----:B---3--:R-:W-:-:S04]  /*00c0*/  SHF.R.S32.HI R7, RZ, 0x1f, R10 ;  /* 0x0000001fff077819 */ /* 0x008fc8000001140a */
[----:B------:R-:W-:-:S04]  /*00d0*/  LOP3.LUT R2, R9, R7, RZ, 0xfc, !PT ;  /* 0x0000000709027212 */ /* 0x000fc800078efcff */
[----:B------:R-:W-:-:S13]  /*00e0*/  ISETP.NE.U32.AND P0, PT, R2, RZ, PT ;  /* 0x000000ff0200720c */ /* 0x000fda0003f05070 */
[----:B------:R-:W-:Y:S05]  /*00f0*/  @P0 BRA `(.L_x_1) ;  /* 0x0000000000580947 */ /* 0x000fea0003800000 */
[----:B------:R-:W0:Y:S01]  /*0100*/  I2F.U32.RP R5, R10 ;  /* 0x0000000a00057306 */ /* 0x000e220000209000 */
[----:B------:R-:W-:Y:S02]  /*0110*/  IADD3 R7, PT, PT, RZ, -R10, RZ ;  /* 0x8000000aff077210 */ /* 0x000fe40007ffe0ff */
[----:B------:R-:W-:-:S05]  /*0120*/  ISETP.NE.U32.AND P2, PT, R10, RZ, PT ;  /* 0x000000ff0a00720c */ /* 0x000fca0003f45070 */
[----:B0-----:R-:W0:Y:S02]  /*0130*/  MUFU.RCP R5, R5 ;  /* 0x0000000500057308 */ /* 0x001e240000001000 */
[----:B0-----:R-:W-:-:S06]  /*0140*/  VIADD R2, R5, 0xffffffe ;  /* 0x0ffffffe05027836 */ /* 0x001fcc0000000000 */
[----:B------:R0:W1:Y:S02]  /*0150*/  F2I.FTZ.U32.TRUNC.NTZ R3, R2 ;  /* 0x0000000200037305 */ /* 0x000064000021f000 */
[----:B0-----:R-:W-:Y:S02]  /*0160*/  IMAD.MOV.U32 R2, RZ, RZ, RZ ;  /* 0x000000ffff027224 */ /* 0x001fe400078e00ff */
[----:B-1----:R-:W-:-:S04]  /*0170*/  IMAD R7, R7, R3, RZ ;  /* 0x0000000307077224 */ /* 0x002fc800078e02ff */
[----:B------:R-:W-:-:S06]  /*0180*/  IMAD.HI.U32 R3, R3, R7, R2 ;  /* 0x0000000703037227 */ /* 0x000fcc00078e0002 */
[----:B------:R-:W-:-:S04]  /*0190*/  IMAD.HI.U32 R2, R3, R28, RZ ;  /* 0x0000001c03027227 */ /* 0x000fc800078e00ff */
[----:B------:R-:W-:-:S04]  /*01a0*/  IMAD.MOV R3, RZ, RZ, -R2 ;  /* 0x000000ffff037224 */ /* 0x000fc800078e0a02 */
[----:B------:R-:W-:-:S05]  /*01b0*/  IMAD R3, R10, R3, R28 ;  /* 0x000000030a037224 */ /* 0x000fca00078e021c */
[----:B------:R-:W-:-:S13]  /*01c0*/  ISETP.GE.U32.AND P0, PT, R3, R10, PT ;  /* 0x0000000a0300720c */ /* 0x000fda0003f06070 */
[----:B------:R-:W-:Y:S01]  /*01d0*/  @P0 IADD3 R3, PT, PT, -R10, R3, RZ ;  /* 0x000000030a030210 */ /* 0x000fe20007ffe1ff */
[----:B------:R-:W-:-:S03]  /*01e0*/  @P0 VIADD R2, R2, 0x1 ;  /* 0x0000000102020836 */ /* 0x000fc60000000000 */
[----:B------:R-:W-:-:S13]  /*01f0*/  ISETP.GE.U32.AND P1, PT, R3, R10, PT ;  /* 0x0000000a0300720c */ /* 0x000fda0003f26070 */
[----:B------:R-:W-:Y:S01]  /*0200*/  @P1 VIADD R2, R2, 0x1 ;  /* 0x0000000102021836 */ /* 0x000fe20000000000 */
[----:B------:R-:W-:-:S04]  /*0210*/  @!P2 LOP3.LUT R2, RZ, R10, RZ, 0x33, !PT ;  /* 0x0000000aff02a212 */ /* 0x000fc800078e33ff */
[----:B------:R-:W-:-:S05]  /*0220*/  IADD3 R3, PT, PT, -R2, RZ, RZ ;  /* 0x000000ff02037210 */ /* 0x000fca0007ffe1ff */
[----:B------:R-:W-:Y:S02]  /*0230*/  IMAD R28, R10, R3, R28 ;  /* 0x000000030a1c7224 */ /* 0x000fe400078e021c */
[----:B------:R-:W-:Y:S01]  /*0240*/  IMAD.MOV.U32 R3, RZ, RZ, RZ ;  /* 0x000000ffff037224 */ /* 0x000fe200078e00ff */
[----:B------:R-:W-:Y:S06]  /*0250*/  BRA `(.L_x_2) ;  /* 0x00000000001c7947 */ /* 0x000fec0003800000 */
.L_x_1:
[----:B------:R-:W-:Y:S01]  /*0260*/  IMAD.MOV.U32 R15, RZ, RZ, R28 ;  /* 0x000000ffff0f7224 */ /* 0x000fe200078e001c */
[----:B------:R-:W-:-:S07]  /*0270*/  MOV R8, 0x290 ;  /* 0x0000029000087802 */ /* 0x000fce0000000f00 */
[----:B------:R-:W-:Y:S05]  /*0280*/  CALL.REL.NOINC `($__internal_0_$__cuda_sm20_div_s64) ;  /* 0x0000002400c87944 */ /* 0x000fea0003c00000 */
[----:B------:R-:W-:Y:S01]  /*0290*/  IADD3 R3, PT, PT, -R7, RZ, RZ ;  /* 0x000000ff07037210 */ /* 0x000fe20007ffe1ff */
[----:B------:R-:W-:-:S04]  /*02a0*/  IMAD.MOV.U32 R2, RZ, RZ, R7 ;  /* 0x000000ffff027224 */ /* 0x000fc800078e0007 */
[----:B------:R-:W-:Y:S02]  /*02b0*/  IMAD R28, R10, R3, R28 ;  /* 0x000000030a1c7224 */ /* 0x000fe400078e021c */
[----:B------:R-:W-:-:S07]  /*02c0*/  IMAD.MOV.U32 R3, RZ, RZ, R12 ;  /* 0x000000ffff037224 */ /* 0x000fce00078e000c */
.L_x_2:
[----:B------:R-:W-:Y:S05]  /*02d0*/  BSYNC.RECONVERGENT B0 ;  /* 0x0000000000007941 */ /* 0x000fea0003800200 */
.L_x_0:
[----:B------:R-:W0:Y:S02]  /*02e0*/  LDC.64 R10, c[0x0][0x3a0] ;  /* 0x0000e800ff0a7b82 */ /* 0x000e240000000a00 */
[----:B0-----:R-:W2:Y:S01]  /*02f0*/  LDG.E R10, desc[UR6][R10.64+0x20] ;  /* 0x000020060a0a7981 */ /* 0x001ea2000c1e1900 */
[----:B------:R-:W-:Y:S01]  /*0300*/  BSSY.RECONVERGENT B0, `(.L_x_3) ;  /* 0x0000023000007945 */ /* 0x000fe20003800200 */
[----:B--2---:R-:W-:-:S04]  /*0310*/  SHF.R.S32.HI R7, RZ, 0x1f, R10 ;  /* 0x0000001fff077819 */ /* 0x004fc8000001140a */
[----:B------:R-:W-:-:S04]  /*0320*/  LOP3.LUT R5, R3, R7, RZ, 0xfc, !PT ;  /* 0x0000000703057212 */ /* 0x000fc800078efcff */
[----:B------:R-:W-:-:S13]  /*0330*/  ISETP.NE.U32.AND P0, PT, R5, RZ, PT ;  /* 0x000000ff0500720c */ /* 0x000fda0003f05070 */
[----:B------:R-:W-:Y:S05]  /*0340*/  @P0 BRA `(.L_x_4) ;  /* 0x0000000000580947 */ /* 0x000fea0003800000 */
[----:B------:R-:W0:Y:S01]  /*0350*/  I2F.U32.RP R3, R10 ;  /* 0x0000000a00037306 */ /* 0x000e220000209000 */
[----:B------:R-:W-:Y:S01]  /*0360*/  IMAD.MOV R5, RZ, RZ, -R10 ;  /* 0x000000ffff057224 */ /* 0x000fe200078e0a0a */
[----:B------:R-:W-:Y:S01]  /*0370*/  ISETP.NE.U32.AND P2, PT, R10, RZ, PT ;  /* 0x000000ff0a00720c */ /* 0x000fe20003f45070 */
[----:B------:R-:W-:-:S05]  /*0380*/  IMAD.MOV.U32 R21, RZ, RZ, RZ ;  /* 0x000000ffff157224 */ /* 0x000fca00078e00ff */
[----:B0-----:R-:W0:Y:S02]  /*0390*/  MUFU.RCP R3, R3 ;  /* 0x0000000300037308 */ /* 0x001e240000001000 */
[----:B0-----:R-:W-:-:S06]  /*03a0*/  IADD3 R6, PT, PT, R3, 0xffffffe, RZ ;  /* 0x0ffffffe03067810 */ /* 0x001fcc0007ffe0ff */
[----:B------:R0:W1:Y:S02]  /*03b0*/  F2I.FTZ.U32.TRUNC.NTZ R7, R6 ;  /* 0x0000000600077305 */ /* 0x000064000021f000 */
[----:B0-----:R-:W-:Y:S02]  /*03c0*/  IMAD.MOV.U32 R6, RZ, RZ, RZ ;  /* 0x000000ffff067224 */ /* 0x001fe400078e00ff */
[----:B-1----:R-:W-:-:S04]  /*03d0*/  IMAD R5, R5, R7, RZ ;  /* 0x0000000705057224 */ /* 0x002fc800078e02ff */
[----:B------:R-:W-:-:S06]  /*03e0*/  IMAD.HI.U32 R7, R7, R5, R6 ;  /* 0x0000000507077227 */ /* 0x000fcc00078e0006 */
[----:B------:R-:W-:-:S05]  /*03f0*/  IMAD.HI.U32 R20, R7, R2, RZ ;  /* 0x0000000207147227 */ /* 0x000fca00078e00ff */
[----:B------:R-:W-:-:S05]  /*0400*/  IADD3 R5, PT, PT, -R20, RZ, RZ ;  /* 0x000000ff14057210 */ /* 0x000fca0007ffe1ff */
[----:B------:R-:W-:-:S05]  /*0410*/  IMAD R5, R10, R5, R2 ;  /* 0x000000050a057224 */ /* 0x000fca00078e0202 */
[----:B------:R-:W-:-:S13]  /*0420*/  ISETP.GE.U32.AND P0, PT, R5, R10, PT ;  /* 0x0000000a0500720c */ /* 0x000fda0003f06070 */
[----:B------:R-:W-:Y:S02]  /*0430*/  @P0 IMAD.IADD R5, R5, 0x1, -R10 ;  /* 0x0000000105050824 */ /* 0x000fe400078e0a0a */
[----:B------:R-:W-:-:S03]  /*0440*/  @P0 VIADD R20, R20, 0x1 ;  /* 0x0000000114140836 */ /* 0x000fc60000000000 */
[----:B------:R-:W-:-:S13]  /*0450*/  ISETP.GE.U32.AND P1, PT, R5, R10, PT ;  /* 0x0000000a0500720c */ /* 0x000fda0003f26070 */
[----:B------:R-:W-:Y:S02]  /*0460*/  @P1 IADD3 R20, PT, PT, R20, 0x1, RZ ;  /* 0x0000000114141810 */ /* 0x000fe40007ffe0ff */
[----:B------:R-:W-:-:S05]  /*0470*/  @!P2 LOP3.LUT R20, RZ, R10, RZ, 0x33, !PT ;  /* 0x0000000aff14a212 */ /* 0x000fca00078e33ff */
[----:B------:R-:W-:-:S04]  /*0480*/  IMAD.MOV R29, RZ, RZ, -R20 ;  /* 0x000000ffff1d7224 */ /* 0x000fc800078e0a14 */
[----:B------:R-:W-:Y:S01]  /*0490*/  IMAD R29, R10, R29, R2 ;  /* 0x0000001d0a1d7224 */ /* 0x000fe200078e0202 */
[----:B------:R-:W-:Y:S06]  /*04a0*/  BRA `(.L_x_5) ;  /* 0x0000000000207947 */ /* 0x000fec0003800000 */
.L_x_4:
[----:B------:R-:W-:Y:S01]  /*04b0*/  MOV R15, R2 ;  /* 0x00000002000f7202 */ /* 0x000fe20000000f00 */
[----:B------:R-:W-:Y:S01]  /*04c0*/  IMAD.MOV.U32 R9, RZ, RZ, R3 ;  /* 0x000000ffff097224 */ /* 0x000fe200078e0003 */
[----:B------:R-:W-:-:S07]  /*04d0*/  MOV R8, 0x4f0 ;  /* 0x000004f000087802 */ /* 0x000fce0000000f00 */
[----:B------:R-:W-:Y:S05]  /*04e0*/  CALL.REL.NOINC `($__internal_0_$__cuda_sm20_div_s64) ;  /* 0x0000002400307944 */ /* 0x000fea0003c00000 */
[----:B------:R-:W-:Y:S01]  /*04f0*/  IMAD.MOV R29, RZ, RZ, -R7 ;  /* 0x000000ffff1d7224 */ /* 0x000fe200078e0a07 */
[----:B------:R-:W-:Y:S01]  /*0500*/  MOV R20, R7 ;  /* 0x0000000700147202 */ /* 0x000fe20000000f00 */
[----:B------:R-:W-:Y:S02]  /*0510*/  IMAD.MOV.U32 R21, RZ, RZ, R12 ;  /* 0x000000ffff157224 */ /* 0x000fe400078e000c */
[----:B------:R-:W-:-:S07]  /*0520*/  IMAD R29, R10, R29, R2 ;  /* 0x0000001d0a1d7224 */ /* 0x000fce00078e0202 */
.L_x_5:
[----:B------:R-:W-:Y:S05]  /*0530*/  BSYNC.RECONVERGENT B0 ;  /* 0x0000000000007941 */ /* 0x000fea0003800200 */
.L_x_3:
        /* <DEDUP_REMOVED lines=29> */
.L_x_7:
[----:B------:R-:W-:Y:S01]  /*0710*/  IMAD.MOV.U32 R15, RZ, RZ, R20 ;  /* 0x000000ffff0f7224 */ /* 0x000fe200078e0014 */
[----:B------:R-:W-:Y:S02]  /*0720*/  MOV R9, R21 ;  /* 0x0000001500097202 */ /* 0x000fe40000000f00 */
[----:B------:R-:W-:-:S07]  /*0730*/  MOV R8, 0x750 ;  /* 0x0000075000087802 */ /* 0x000fce0000000f00 */
[----:B------:R-:W-:Y:S05]  /*0740*/  CALL.REL.NOINC `($__internal_0_$__cuda_sm20_div_s64) ;  /* 0x0000002000987944 */ /* 0x000fea0003c00000 */
[--C-:B------:R-:W-:Y:S02]  /*0750*/  IMAD.MOV R3, RZ, RZ, -R7.reuse ;  /* 0x000000ffff037224 */ /* 0x100fe400078e0a07 */
[----:B------:R-:W-:Y:S02]  /*0760*/  IMAD.MOV.U32 R2, RZ, RZ, R7 ;  /* 0x000000ffff027224 */ /* 0x000fe400078e0007 */
[----:B------:R-:W-:Y:S01]  /*0770*/  IMAD R20, R10, R3, R20 ;  /* 0x000000030a147224 */ /* 0x000fe200078e0214 */
[----:B------:R-:W-:-:S07]  /*0780*/  MOV R3, R12 ;  /* 0x0000000c00037202 */ /* 0x000fce0000000f00 */
.L_x_8:
[----:B------:R-:W-:Y:S05]  /*0790*/  BSYNC.RECONVERGENT B0 ;  /* 0x0000000000007941 */ /* 0x000fea0003800200 */
.L_x_6:
        /* <DEDUP_REMOVED lines=9> */
[----:B------:R-:W-:Y:S02]  /*0830*/  ISETP.NE.U32.AND P2, PT, R10, RZ, PT ;  /* 0x000000ff0a00720c */ /* 0x000fe40003f45070 */
[----:B------:R-:W-:-:S04]  /*0840*/  MOV R23, RZ ;  /* 0x000000ff00177202 */ /* 0x000fc80000000f00 */
[----:B0-----:R-:W0:Y:S02]  /*0850*/  MUFU.RCP R3, R3 ;  /* 0x0000000300037308 */ /* 0x001e240000001000 */
[----:B0-----:R-:W-:-:S06]  /*0860*/  VIADD R6, R3, 0xffffffe ;  /* 0x0ffffffe03067836 */ /* 0x001fcc0000000000 */
[----:B------:R0:W1:Y:S02]  /*0870*/  F2I.FTZ.U32.TRUNC.NTZ R7, R6 ;  /* 0x0000000600077305 */ /* 0x000064000021f000 */
[----:B0-----:R-:W-:Y:S02]  /*0880*/  HFMA2 R6, -RZ, RZ, 0, 0 ;  /* 0x00000000ff067431 */ /* 0x001fe400000001ff */
[----:B-1----:R-:W-:-:S04]  /*0890*/  IMAD R5, R5, R7, RZ ;  /* 0x0000000705057224 */ /* 0x002fc800078e02ff */
[----:B------:R-:W-:-:S06]  /*08a0*/  IMAD.HI.U32 R7, R7, R5, R6 ;  /* 0x0000000507077227 */ /* 0x000fcc00078e0006 */
[----:B------:R-:W-:-:S04]  /*08b0*/  IMAD.HI.U32 R22, R7, R2, RZ ;  /* 0x0000000207167227 */ /* 0x000fc800078e00ff */
[----:B------:R-:W-:-:S04]  /*08c0*/  IMAD.MOV R5, RZ, RZ, -R22 ;  /* 0x000000ffff057224 */ /* 0x000fc800078e0a16 */
[----:B------:R-:W-:-:S05]  /*08d0*/  IMAD R5, R10, R5, R2 ;  /* 0x000000050a057224 */ /* 0x000fca00078e0202 */
[----:B------:R-:W-:-:S13]  /*08e0*/  ISETP.GE.U32.AND P0, PT, R5, R10, PT ;  /* 0x0000000a0500720c */ /* 0x000fda0003f06070 */
[----:B------:R-:W-:Y:S01]  /*08f0*/  @P0 IMAD.IADD R5, R5, 0x1, -R10 ;  /* 0x0000000105050824 */ /* 0x000fe200078e0a0a */
[----:B------:R-:W-:-:S04]  /*0900*/  @P0 IADD3 R22, PT, PT, R22, 0x1, RZ ;  /* 0x0000000116160810 */ /* 0x000fc80007ffe0ff */
[----:B------:R-:W-:-:S13]  /*0910*/  ISETP.GE.U32.AND P1, PT, R5, R10, PT ;  /* 0x0000000a0500720c */ /* 0x000fda0003f26070 */
[----:B------:R-:W-:Y:S01]  /*0920*/  @P1 VIADD R22, R22, 0x1 ;  /* 0x0000000116161836 */ /* 0x000fe20000000000 */
[----:B------:R-:W-:-:S05]  /*0930*/  @!P2 LOP3.LUT R22, RZ, R10, RZ, 0x33, !PT ;  /* 0x0000000aff16a212 */ /* 0x000fca00078e33ff */
[----:B------:R-:W-:-:S04]  /*0940*/  IMAD.MOV R3, RZ, RZ, -R22 ;  /* 0x000000ffff037224 */ /* 0x000fc800078e0a16 */
[----:B------:R-:W-:Y:S01]  /*0950*/  IMAD R2, R10, R3, R2 ;  /* 0x000000030a027224 */ /* 0x000fe200078e0202 */
[----:B------:R-:W-:Y:S06]  /*0960*/  BRA `(.L_x_11) ;  /* 0x0000000000207947 */ /* 0x000fec0003800000 */
.L_x_10:
[----:B------:R-:W-:Y:S01]  /*0970*/  IMAD.MOV.U32 R15, RZ, RZ, R2 ;  /* 0x000000ffff0f7224 */ /* 0x000fe200078e0002 */
[----:B------:R-:W-:Y:S01]  /*0980*/  MOV R8, 0x9b0 ;  /* 0x000009b000087802 */ /* 0x000fe20000000f00 */
[----:B------:R-:W-:-:S07]  /*0990*/  IMAD.MOV.U32 R9, RZ, RZ, R3 ;  /* 0x000000ffff097224 */ /* 0x000fce00078e0003 */
[----:B------:R-:W-:Y:S05]  /*09a0*/  CALL.REL.NOINC `($__internal_0_$__cuda_sm20_div_s64) ;  /* 0x0000002000007944 */ /* 0x000fea0003c00000 */
[----:B------:R-:W-:Y:S01]  /*09b0*/  IADD3 R3, PT, PT, -R7, RZ, RZ ;  /* 0x000000ff07037210 */ /* 0x000fe20007ffe1ff */
[----:B------:R-:W-:Y:S02]  /*09c0*/  IMAD.MOV.U32 R22, RZ, RZ, R7 ;  /* 0x000000ffff167224 */ /* 0x000fe400078e0007 */
[----:B------:R-:W-:Y:S02]  /*09d0*/  IMAD.MOV.U32 R23, RZ, RZ, R12 ;  /* 0x000000ffff177224 */ /* 0x000fe400078e000c */
[----:B------:R-:W-:-:S07]  /*09e0*/  IMAD R2, R10, R3, R2 ;  /* 0x000000030a027224 */ /* 0x000fce00078e0202 */
.L_x_11:
[----:B------:R-:W-:Y:S05]  /*09f0*/  BSYNC.RECONVERGENT B0 ;  /* 0x0000000000007941 */ /* 0x000fea0003800200 */
.L_x_9:
        /* <DEDUP_REMOVED lines=10> */
[----:B------:R-:W-:-:S05]  /*0aa0*/  HFMA2 R23, -RZ, RZ, 0, 0 ;  /* 0x00000000ff177431 */ /* 0x000fca00000001ff */
        /* <DEDUP_REMOVED lines=16> */
[----:B------:R-:W-:Y:S02]  /*0bb0*/  IMAD R3, R10, R3, R22 ;  /* 0x000000030a037224 */ /* 0x000fe400078e0216 */
[----:B------:R-:W-:Y:S01]  /*0bc0*/  IMAD.MOV.U32 R22, RZ, RZ, R7 ;  /* 0x000000ffff167224 */ /* 0x000fe200078e0007 */
[----:B------:R-:W-:Y:S06]  /*0bd0*/  BRA `(.L_x_14) ;  /* 0x0000000000207947 */ /* 0x000fec0003800000 */
.L_x_13:
[----:B------:R-:W-:Y:S01]  /*0be0*/  IMAD.MOV.U32 R15, RZ, RZ, R22 ;  /* 0x000000ffff0f7224 */ /* 0x000fe200078e0016 */
[----:B------:R-:W-:Y:S01]  /*0bf0*/  MOV R8, 0xc20 ;  /* 0x00000c2000087802 */ /* 0x000fe20000000f00 */
[----:B------:R-:W-:-:S07]  /*0c00*/  IMAD.MOV.U32 R9, RZ, RZ, R23 ;  /* 0x000000ffff097224 */ /* 0x000fce00078e0017 */
[----:B------:R-:W-:Y:S05]  /*0c10*/  CALL.REL.NOINC `($__internal_0_$__cuda_sm20_div_s64) ;  /* 0x0000001c00647944 */ /* 0x000fea0003c00000 */
[----:B------:R-:W-:Y:S01]  /*0c20*/  IADD3 R3, PT, PT, -R7, RZ, RZ ;  /* 0x000000ff07037210 */ /* 0x000fe20007ffe1ff */
[----:B------:R-:W-:-:S04]  /*0c30*/  IMAD.MOV.U32 R23, RZ, RZ, R12 ;  /* 0x000000ffff177224 */ /* 0x000fc800078e000c */
[----:B------:R-:W-:Y:S02]  /*0c40*/  IMAD R3, R10, R3, R22 ;  /* 0x000000030a037224 */ /* 0x000fe400078e0216 */
[----:B------:R-:W-:-:S07]  /*0c50*/  IMAD.MOV.U32 R22, RZ, RZ, R7 ;  /* 0x000000ffff167224 */ /* 0x000fce00078e0007 */
.L_x_14:
[----:B------:R-:W-:Y:S05]  /*0c60*/  BSYNC.RECONVERGENT B0 ;  /* 0x0000000000007941 */ /* 0x000fea0003800200 */
.L_x_12:
        /* <DEDUP_REMOVED lines=30> */
.L_x_16:
        /* <DEDUP_REMOVED lines=8> */
.L_x_17:
[----:B------:R-:W-:Y:S05]  /*0ed0*/  BSYNC.RECONVERGENT B0 ;  /* 0x0000000000007941 */ /* 0x000fea0003800200 */
.L_x_15:
        /* <DEDUP_REMOVED lines=30> */
.L_x_19:
        /* <DEDUP_REMOVED lines=8> */
.L_x_20:
[----:B------:R-:W-:Y:S05]  /*1140*/  BSYNC.RECONVERGENT B0 ;  /* 0x0000000000007941 */ /* 0x000fea0003800200 */
.L_x_18:
        /* <DEDUP_REMOVED lines=30> */
.L_x_22:
[----:B------:R-:W-:Y:S01]  /*1330*/  IMAD.MOV.U32 R15, RZ, RZ, R22 ;  /* 0x000000ffff0f7224 */ /* 0x000fe200078e0016 */
[----:B------:R-:W-:Y:S02]  /*1340*/  MOV R9, R23 ;  /* 0x0000001700097202 */ /* 0x000fe40000000f00 */
[----:B------:R-:W-:-:S07]  /*1350*/  MOV R8, 0x1370 ;  /* 0x0000137000087802 */ /* 0x000fce0000000f00 */
[----:B------:R-:W-:Y:S05]  /*1360*/  CALL.REL.NOINC `($__internal_0_$__cuda_sm20_div_s64) ;  /* 0x0000001400907944 */ /* 0x000fea0003c00000 */
[----:B------:R-:W-:Y:S02]  /*1370*/  IMAD.MOV R21, RZ, RZ, -R7 ;  /* 0x000000ffff157224 */ /* 0x000fe400078e0a07 */
[----:B------:R-:W-:Y:S02]  /*1380*/  IMAD.MOV.U32 R23, RZ, RZ, R12 ;  /* 0x000000ffff177224 */ /* 0x000fe400078e000c */
[----:B------:R-:W-:Y:S01]  /*1390*/  IMAD R21, R10, R21, R22 ;  /* 0x000000150a157224 */ /* 0x000fe200078e0216 */
[----:B------:R-:W-:-:S07]  /*13a0*/  MOV R22, R7 ;  /* 0x0000000700167202 */ /* 0x000fce0000000f00 */
.L_x_23:
[----:B------:R-:W-:Y:S05]  /*13b0*/  BSYNC.RECONVERGENT B0 ;  /* 0x0000000000007941 */ /* 0x000fea0003800200 */
.L_x_21:
        /* <DEDUP_REMOVED lines=9> */
[----:B------:R-:W-:-:S06]  /*1450*/  ISETP.NE.U32.AND P2, PT, R10, RZ, PT ;  /* 0x000000ff0a00720c */ /* 0x000fcc0003f45070 */
[----:B0-----:R-:W0:Y:S02]  /*1460*/  MUFU.RCP R7, R7 ;  /* 0x0000000700077308 */ /* 0x001e240000001000 */
[----:B0-----:R-:W-:-:S06]  /*1470*/  IADD3 R8, PT, PT, R7, 0xffffffe, RZ ;  /* 0x0ffffffe07087810 */ /* 0x001fcc0007ffe0ff */
        /* <DEDUP_REMOVED lines=10> */
[----:B------:R-:W-:Y:S02]  /*1520*/  ISETP.GE.U32.AND P1, PT, R9, R10, PT ;  /* 0x0000000a0900720c */ /* 0x000fe40003f26070 */
[----:B------:R-:W-:-:S11]  /*1530*/  MOV R9, RZ ;  /* 0x000000ff00097202 */ /* 0x000fd60000000f00 */
[----:B------:R-:W-:Y:S02]  /*1540*/  @P1 IADD3 R8, PT, PT, R8, 0x1, RZ ;  /* 0x0000000108081810 */ /* 0x000fe40007ffe0ff */
[----:B------:R-:W-:-:S05]  /*1550*/  @!P2 LOP3.LUT R8, RZ, R10, RZ, 0x33, !PT ;  /* 0x0000000aff08a212 */ /* 0x000fca00078e33ff */
[----:B------:R-:W-:-:S04]  /*1560*/  IMAD.MOV R7, RZ, RZ, -R8 ;  /* 0x000000ffff077224 */ /* 0x000fc800078e0a08 */
[----:B------:R-:W-:Y:S01]  /*1570*/  IMAD R32, R10, R7, R22 ;  /* 0x000000070a207224 */ /* 0x000fe200078e0216 */
[----:B------:R-:W-:Y:S06]  /*1580*/  BRA `(.L_x_26) ;  /* 0x0000000000207947 */ /* 0x000fec0003800000 */
.L_x_25:
[----:B------:R-:W-:Y:S01]  /*1590*/  IMAD.MOV.U32 R15, RZ, RZ, R22 ;  /* 0x000000ffff0f7224 */ /* 0x000fe200078e0016 */
[----:B------:R-:W-:Y:S02]  /*15a0*/  MOV R9, R23 ;  /* 0x0000001700097202 */ /* 0x000fe40000000f00 */
[----:B------:R-:W-:-:S07]  /*15b0*/  MOV R8, 0x15d0 ;  /* 0x000015d000087802 */ /* 0x000fce0000000f00 */
[----:B------:R-:W-:Y:S05]  /*15c0*/  CALL.REL.NOINC `($__internal_0_$__cuda_sm20_div_s64) ;  /* 0x0000001000f87944 */ /* 0x000fea0003c00000 */
[----:B------:R-:W-:Y:S01]  /*15d0*/  IMAD.MOV R9, RZ, RZ, -R7 ;  /* 0x000000ffff097224 */ /* 0x000fe200078e0a07 */
[----:B------:R-:W-:-:S03]  /*15e0*/  MOV R8, R7 ;  /* 0x0000000700087202 */ /* 0x000fc60000000f00 */
[----:B------:R-:W-:Y:S02]  /*15f0*/  IMAD R32, R10, R9, R22 ;  /* 0x000000090a207224 */ /* 0x000fe400078e0216 */
[----:B------:R-:W-:-:S07]  /*1600*/  IMAD.MOV.U32 R9, RZ, RZ, R12 ;  /* 0x000000ffff097224 */ /* 0x000fce00078e000c */
.L_x_26:
[----:B------:R-:W-:Y:S05]  /*1610*/  BSYNC.RECONVERGENT B0 ;  /* 0x0000000000007941 */ /* 0x000fea0003800200 */
.L_x_24:
        /* <DEDUP_REMOVED lines=20> */
[----:B------:R-:W-:-:S04]  /*1760*/  @P0 IADD3 R8, PT, PT, -R7, R8, RZ ;  /* 0x0000000807080210 */ /* 0x000fc80007ffe1ff */
[----:B------:R-:W-:-:S13]  /*1770*/  ISETP.GE.U32.AND P0, PT, R8, R7, PT ;  /* 0x000000070800720c */ /* 0x000fda0003f06070 */
[----:B------:R-:W-:Y:S01]  /*1780*/  @P0 IMAD.IADD R8, R8, 0x1, -R7 ;  /* 0x0000000108080824 */ /* 0x000fe200078e0a07 */
[----:B------:R-:W-:-:S04]  /*1790*/  @!P1 LOP3.LUT R8, RZ, R7, RZ, 0x33, !PT ;  /* 0x00000007ff089212 */ /* 0x000fc800078e33ff */
[----:B------:R-:W-:Y:S01]  /*17a0*/  MOV R22, R8 ;  /* 0x0000000800167202 */ /* 0x000fe20000000f00 */
[----:B------:R-:W-:Y:S06]  /*17b0*/  BRA `(.L_x_29) ;  /* 0x0000000000107947 */ /* 0x000fec0003800000 */
.L_x_28:
[----:B------:R-:W-:Y:S01]  /*17c0*/  IMAD.MOV.U32 R15, RZ, RZ, R8 ;  /* 0x000000ffff0f7224 */ /* 0x000fe200078e0008 */
[----:B------:R-:W-:Y:S02]  /*17d0*/  MOV R13, R9 ;  /* 0x00000009000d7202 */ /* 0x000fe40000000f00 */
[----:B------:R-:W-:-:S07]  /*17e0*/  MOV R14, 0x1800 ;  /* 0x00001800000e7802 */ /* 0x000fce0000000f00 */
[----:B------:R-:W-:Y:S05]  /*17f0*/  CALL.REL.NOINC `($__internal_1_$__cuda_sm20_rem_s64) ;  /* 0x0000001400b87944 */ /* 0x000fea0003c00000 */
.L_x_29:
[----:B------:R-:W-:Y:S05]  /*1800*/  BSYNC.RECONVERGENT B0 ;  /* 0x0000000000007941 */ /* 0x000fea0003800200 */
.L_x_27:
[----:B------:R-:W0:Y:S02]  /*1810*/  LDC.64 R48, c[0x0][0x388] ;  /* 0x0000e200ff307b82 */ /* 0x000e240000000a00 */
[----:B0-----:R-:W2:Y:S04]  /*1820*/  LDG.E.64 R18, desc[UR6][R48.64+0x18] ;  /* 0x0000180630127981 */ /* 0x001ea8000c1e1b00 */
[----:B------:R-:W2:Y:S04]  /*1830*/  LDG.E.64 R42, desc[UR6][R48.64+0x28] ;  /* 0x00002806302a7981 */ /* 0x000ea8000c1e1b00 */
[----:B------:R-:W3:Y:S04]  /*1840*/  LDG.E.64 R8, desc[UR6][R48.64+0x30] ;  /* 0x0000300630087981 */ /* 0x000ee8000c1e1b00 */
[----:B------:R-:W3:Y:S04]  /*1850*/  LDG.E.64 R40, desc[UR6][R48.64+0x40] ;  /* 0x0000400630287981 */ /* 0x000ee8000c1e1b00 */
[----:B------:R-:W4:Y:S04]  /*1860*/  LDG.E.64 R16, desc[UR6][R48.64+0x48] ;  /* 0x0000480630107981 */ /* 0x000f28000c1e1b00 */
[----:B------:R-:W4:Y:S04]  /*1870*/  LDG.E.64 R38, desc[UR6][R48.64+0x58] ;  /* 0x0000580630267981 */ /* 0x000f28000c1e1b00 */
[----:B------:R-:W5:Y:S04]  /*1880*/  LDG.E.64 R24, desc[UR6][R48.64] ;  /* 0x0000000630187981 */ /* 0x000f68000c1e1b00 */
[----:B------:R-:W5:Y:S01]  /*1890*/  LDG.E.64 R44, desc[UR6][R48.64+0x10] ;  /* 0x00001006302c7981 */ /* 0x000f62000c1e1b00 */
[C---:B------:R-:W-:Y:S01]  /*18a0*/  ISETP.GT.U32.AND P0, PT, R4.reuse, 0x77, PT ;  /* 0x000000770400780c */ /* 0x040fe20003f04070 */
[----:B------:R0:W2:Y:S02]  /*18b0*/  I2F.F64 R12, R32 ;  /* 0x00000020000c7312 */ /* 0x0000a40000201c00 */
[----:B------:R-:W5:Y:S04]  /*18c0*/  LDG.E.64 R14, desc[UR6][R48.64+0x60] ;  /* 0x00006006300e7981 */ /* 0x000f68000c1e1b00 */
[----:B------:R-:W5:Y:S02]  /*18d0*/  LDG.E.64 R36, desc[UR6][R48.64+0x70] ;  /* 0x0000700630247981 */ /* 0x000f64000c1e1b00 */
[----:B------:R1:W3:Y:S02]  /*18e0*/  I2F.F64 R10, R21 ;  /* 0x00000015000a7312 */ /* 0x0002e40000201c00 */
[----:B------:R-:W5:Y:S02]  /*18f0*/  LDG.E.64 R30, desc[UR6][R48.64+0x78] ;  /* 0x00007806301e7981 */ /* 0x000f64000c1e1b00 */
[----:B------:R-:W1:Y:S02]  /*1900*/  @!P0 LDC.64 R26, c[0x0][0x390] ;  /* 0x0000e400ff1a8b82 */ /* 0x000e640000000a00 */
[----:B------:R-:W5:Y:S02]  /*1910*/  LDG.E.64 R34, desc[UR6][R48.64+0x88] ;  /* 0x0000880630227981 */ /* 0x000f64000c1e1b00 */
[----:B------:R-:W4:Y:S02]  /*1920*/  I2F.F64 R6, R6 ;  /* 0x0000000600067312 */ /* 0x000f240000201c00 */
[----:B0-----:R-:W5:Y:S01]  /*1930*/  LDG.E.64 R32, desc[UR6][R48.64+0xa0] ;  /* 0x0000a00630207981 */ /* 0x001f62000c1e1b00 */
[----:B-1----:R-:W-:-:S06]  /*1940*/  @!P0 IMAD.WIDE.U32 R26, R4, 0x8, R26 ;  /* 0x00000008041a8825 */ /* 0x002fcc00078e001a */
[----:B------:R-:W5:Y:S01]  /*1950*/  @!P0 LDG.E.64 R26, desc[UR6][R26.64] ;  /* 0x000000061a1a8981 */ /* 0x000f62000c1e1b00 */
[----:B------:R-:W5:Y:S01]  /*1960*/  I2F.F64 R22, R22 ;  /* 0x0000001600167312 */ /* 0x000f620000201c00 */
[----:B------:R-:W0:Y:S01]  /*1970*/  S2UR UR5, SR_CgaCtaId ;  /* 0x00000000000579c3 */ /* 0x000e220000008800 */
[----:B------:R-:W-:-:S07]  /*1980*/  UMOV UR4, 0x400 ;  /* 0x0000040000047882 */ /* 0x000fce0000000000 */
[----:B------:R-:W1:Y:S01]  /*1990*/  LDC.64 R46, c[0x0][0x398] ;  /* 0x0000e600ff2e7b82 */ /* 0x000e620000000a00 */
[----:B0-----:R-:W-:-:S06]  /*19a0*/  ULEA UR4, UR5, UR4, 0x18 ;  /* 0x0000000405047291 */ /* 0x001fcc000f8ec0ff */
[----:B------:R-:W-:Y:S01]  /*19b0*/  @!P0 LEA R21, R4, UR4, 0x3 ;  /* 0x0000000404158c11 */ /* 0x000fe2000f8e18ff */
[----:B--2---:R-:W-:Y:S01]  /*19c0*/  DFMA R42, R12, R42, R18 ;  /* 0x0000002a0c2a722b */ /* 0x004fe20000000012 */
[----:B------:R-:W2:Y:S04]  /*19d0*/  LDG.E.64 R12, desc[UR6][R48.64+0x90] ;  /* 0x00009006300c7981 */ /* 0x000ea8000c1e1b00 */
[----:B------:R-:W2:Y:S01]  /*19e0*/  LDG.E.64 R18, desc[UR6][R48.64+0xc0] ;  /* 0x0000c00630127981 */ /* 0x000ea2000c1e1b00 */
[----:B---3--:R-:W-:-:S03]  /*19f0*/  DFMA R40, R10, R40, R8 ;  /* 0x000000280a28722b */ /* 0x008fc60000000008 */
[----:B------:R-:W3:Y:S04]  /*1a00*/  LDG.E.64 R8, desc[UR6][R48.64+0xa8] ;  /* 0x0000a80630087981 */ /* 0x000ee8000c1e1b00 */
[----:B------:R-:W3:Y:S01]  /*1a10*/  LDG.E.64 R10, desc[UR6][R48.64+0xb8] ;  /* 0x0000b806300a7981 */ /* 0x000ee2000c1e1b00 */
[----:B----4-:R-:W-:-:S03]  /*1a20*/  DFMA R38, R6, R38, R16 ;  /* 0x000000260626722b */ /* 0x010fc60000000010 */
[----:B------:R-:W4:Y:S01]  /*1a30*/  LDG.E.64 R16, desc[UR6][R48.64+0xd0] ;  /* 0x0000d00630107981 */ /* 0x000f22000c1e1b00 */
[----:B-----5:R-:W-:-:S03]  /*1a40*/  DFMA R44, R22, R44, R24 ;  /* 0x0000002c162c722b */ /* 0x020fc60000000018 */
[----:B------:R-:W5:Y:S04]  /*1a50*/  LDG.E.64 R24, desc[UR6][R48.64+0xd8] ;  /* 0x0000d80630187981 */ /* 0x000f68000c1e1b00 */
[----:B------:R0:W5:Y:S04]  /*1a60*/  LDG.E.64 R22, desc[UR6][R48.64+0xe8] ;  /* 0x0000e80630167981 */ /* 0x000168000c1e1b00 */
[----:B------:R0:W-:Y:S01]  /*1a70*/  @!P0 STS.64 [R21], R26 ;  /* 0x0000001a15008388 */ /* 0x0001e20000000a00 */
[----:B------:R-:W-:Y:S06]  /*1a80*/  BAR.SYNC.DEFER_BLOCKING 0x0 ;  /* 0x0000000000007b1d */ /* 0x000fec0000010000 */
[----:B-1----:R-:W5:Y:S01]  /*1a90*/  LDG.E.64 R46, desc[UR6][R46.64] ;  /* 0x000000062e2e7981 */ /* 0x002f62000c1e1b00 */
[----:B------:R-:W1:Y:S08]  /*1aa0*/  I2F.F64 R4, R5 ;  /* 0x0000000500047312 */ /* 0x000e700000201c00 */
[----:B0-----:R-:W0:Y:S01]  /*1ab0*/  I2F.F64 R48, R3 ;  /* 0x0000000300307312 */ /* 0x001e220000201c00 */
[----:B-1----:R-:W-:-:S07]  /*1ac0*/  DFMA R36, R4, R36, R14 ;  /* 0x000000240424722b */ /* 0x002fce000000000e */
[----:B------:R-:W-:Y:S08]  /*1ad0*/  I2F.F64 R6, R20 ;  /* 0x0000001400067312 */ /* 0x000ff00000201c00 */
[----:B------:R-:W2:Y:S01]  /*1ae0*/  I2F.F64 R14, R2 ;  /* 0x00000002000e7312 */ /* 0x000ea20000201c00 */
[----:B0-----:R-:W-:-:S07]  /*1af0*/  DFMA R34, R48, R34, R30 ;  /* 0x000000223022722b */ /* 0x001fce000000001e */
[----:B------:R-:W4:Y:S08]  /*1b00*/  I2F.F64 R30, R29 ;  /* 0x0000001d001e7312 */ /* 0x000f300000201c00 */
[----:B------:R0:W5:Y:S01]  /*1b10*/  I2F.F64 R26, R28 ;  /* 0x0000001c001a7312 */ /* 0x0001620000201c00 */
[----:B--2---:R-:W-:Y:S01]  /*1b20*/  DFMA R32, R14, R32, R12 ;  /* 0x000000200e20722b */ /* 0x004fe2000000000c */
[----:B------:R-:W-:Y:S01]  /*1b30*/  LDS.128 R12, [UR4] ;  /* 0x00000004ff0c7984 */ /* 0x000fe20008000c00 */
[----:B---3--:R-:W-:-:S03]  /*1b40*/  DFMA R6, R6, R10, R8 ;  /* 0x0000000a0606722b */ /* 0x008fc60000000008 */
[----:B------:R-:W1:Y:S01]  /*1b50*/  LDS.128 R8, [UR4+0x320] ;  /* 0x00032004ff087984 */ /* 0x000e620008000c00 */
[----:B----4-:R-:W-:-:S03]  /*1b60*/  DFMA R4, R30, R16, R18 ;  /* 0x000000101e04722b */ /* 0x010fc60000000012 */
[----:B------:R-:W2:Y:S04]  /*1b70*/  LDS.128 R16, [UR4+0x50] ;  /* 0x00005004ff107984 */ /* 0x000ea80008000c00 */
[----:B0-----:R-:W-:Y:S01]  /*1b80*/  LDS.128 R28, [UR4+0x140] ;  /* 0x00014004ff1c7984 */ /* 0x001fe20008000c00 */
[----:B-----5:R-:W-:-:S03]  /*1b90*/  DFMA R2, R26, R22, R24 ;  /* 0x000000161a02722b */ /* 0x020fc60000000018 */
[----:B------:R-:W0:Y:S04]  /*1ba0*/  LDS.128 R20, [UR4+0xa0] ;  /* 0x0000a004ff147984 */ /* 0x000e280008000c00 */
[----:B------:R-:W3:Y:S01]  /*1bb0*/  LDS.128 R24, [UR4+0xf0] ;  /* 0x0000f004ff187984 */ /* 0x000ee20008000c00 */
[----:B-1----:R-:W-:-:S03]  /*1bc0*/  DFMA R8, R44, R12, -R8 ;  /* 0x0000000c2c08722b */ /* 0x002fc60000000808 */
[----:B------:R-:W-:Y:S05]  /*1bd0*/  LDS.64 R12, [UR4+0x1e0] ;  /* 0x0001e004ff0c7984 */ /* 0x000fea0008000a00 */
[----:B--2---:R-:W-:Y:S01]  /*1be0*/  DFMA R8, R42, R16, R8 ;  /* 0x000000102a08722b */ /* 0x004fe20000000008 */
[----:B------:R-:W-:Y:S07]  /*1bf0*/  LDS.64 R16, [UR4+0x2d0] ;  /* 0x0002d004ff107984 */ /* 0x000fee0008000a00 */
[----:B0-----:R-:W-:-:S08]  /*1c00*/  DFMA R8, R40, R20, R8 ;  /* 0x000000142808722b */ /* 0x001fd00000000008 */
[----:B---3--:R-:W-:Y:S02]  /*1c10*/  DFMA R24, R38, R24, R8 ;  /* 0x000000182618722b */ /* 0x008fe40000000008 */
[----:B------:R-:W0:Y:S06]  /*1c20*/  LDS.64 R8, [UR4+0x190] ;  /* 0x00019004ff087984 */ /* 0x000e2c0008000a00 */
[----:B------:R-:W-:-:S08]  /*1c30*/  DFMA R24, R36, R28, R24 ;  /* 0x0000001c2418722b */ /* 0x000fd00000000018 */
[----:B0-----:R-:W-:Y:S01]  /*1c40*/  DFMA R24, R34, R8, R24 ;  /* 0x000000082218722b */ /* 0x001fe20000000018 */
[----:B------:R-:W0:Y:S07]  /*1c50*/  LDS.64 R8, [UR4+0x230] ;  /* 0x00023004ff087984 */ /* 0x000e2e0008000a00 */
[----:B------:R-:W-:Y:S01]  /*1c60*/  DFMA R24, R32, R12, R24 ;  /* 0x0000000c2018722b */ /* 0x000fe20000000018 */
[----:B------:R-:W1:Y:S07]  /*1c70*/  LDS.64 R12, [UR4+0x280] ;  /* 0x00028004ff0c7984 */ /* 0x000e6e0008000a00 */
[----:B0-----:R-:W-:-:S08]  /*1c80*/  DFMA R8, R6, R8, R24 ;  /* 0x000000080608722b */ /* 0x001fd00000000018 */
[----:B-1----:R-:W-:-:S08]  /*1c90*/  DFMA R8, R4, R12, R8 ;  /* 0x0000000c0408722b */ /* 0x002fd00000000008 */
[----:B------:R-:W-:-:S08]  /*1ca0*/  DFMA R8, R2, R16, R8 ;  /* 0x000000100208722b */ /* 0x000fd00000000008 */
[----:B------:R-:W-:-:S14]  /*1cb0*/  DSETP.GT.AND P0, PT, |R8|, R46, PT ;  /* 0x0000002e0800722a */ /* 0x000fdc0003f04200 */
[----:B------:R-:W-:Y:S05]  /*1cc0*/  @P0 EXIT ;  /* 0x000000000000094d */ /* 0x000fea0003800000 */
[----:B------:R-:W0:Y:S01]  /*1cd0*/  LDC.64 R46, c[0x0][0x398] ;  /* 0x0000e600ff2e7b82 */ /* 0x000e220000000a00 */
[----:B------:R-:W-:Y:S01]  /*1ce0*/  DFMA R14, R44, R14, -R10 ;  /* 0x0000000e2c0e722b */ /* 0x000fe2000000080a */
[----:B------:R-:W-:Y:S04]  /*1cf0*/  LDS.64 R12, [UR4+0x1e8] ;  /* 0x0001e804ff0c7984 */ /* 0x000fe80008000a00 */
[----:B------:R-:W1:Y:S04]  /*1d00*/  LDS.64 R10, [UR4+0x198] ;  /* 0x00019804ff0a7984 */ /* 0x000e680008000a00 */
[----:B------:R-:W-:Y:S04]  /*1d10*/  LDS.64 R16, [UR4+0x288] ;  /* 0x00028804ff107984 */ /* 0x000fe80008000a00 */
[----:B0-----:R-:W2:Y:S01]  /*1d20*/  LDG.E.64 R8, desc[UR6][R46.64+0x8] ;  /* 0x000008062e087981 */ /* 0x001ea2000c1e1b00 */
[----:B------:R-:W-:-:S03]  /*1d30*/  DFMA R14, R42, R18, R14 ;  /* 0x000000122a0e722b */ /* 0x000fc6000000000e */
[----:B------:R-:W-:Y:S05]  /*1d40*/  LDS.64 R18, [UR4+0x2d8] ;  /* 0x0002d804ff127984 */ /* 0x000fea0008000a00 */
[----:B------:R-:W-:Y:S02]  /*1d50*/  DFMA R22, R40, R22, R14 ;  /* 0x000000162816722b */ /* 0x000fe4000000000e */
[----:B------:R-:W0:Y:S06]  /*1d60*/  LDS.64 R14, [UR4+0x238] ;  /* 0x00023804ff0e7984 */ /* 0x000e2c0008000a00 */
[----:B------:R-:W-:-:S08]  /*1d70*/  DFMA R22, R38, R26, R22 ;  /* 0x0000001a2616722b */ /* 0x000fd00000000016 */
[----:B------:R-:W-:-:S08]  /*1d80*/  DFMA R22, R36, R30, R22 ;  /* 0x0000001e2416722b */ /* 0x000fd00000000016 */
[----:B-1----:R-:W-:-:S08]  /*1d90*/  DFMA R10, R34, R10, R22 ;  /* 0x0000000a220a722b */ /* 0x002fd00000000016 */
[----:B------:R-:W-:-:S08]  /*1da0*/  DFMA R10, R32, R12, R10 ;  /* 0x0000000c200a722b */ /* 0x000fd0000000000a */
[----:B0-----:R-:W-:-:S08]  /*1db0*/  DFMA R10, R6, R14, R10 ;  /* 0x0000000e060a722b */ /* 0x001fd0000000000a */
[----:B------:R-:W-:-:S08]  /*1dc0*/  DFMA R10, R4, R16, R10 ;  /* 0x00000010040a722b */ /* 0x000fd0000000000a */
[----:B------:R-:W-:-:S08]  /*1dd0*/  DFMA R10, R2, R18, R10 ;  /* 0x00000012020a722b */ /* 0x000fd0000000000a */
[----:B--2---:R-:W-:-:S14]  /*1de0*/  DSETP.GT.AND P0, PT, |R10|, R8, PT ;  /* 0x000000080a00722a */ /* 0x004fdc0003f04200 */
[----:B------:R-:W-:Y:S05]  /*1df0*/  @P0 EXIT ;  /* 0x000000000000094d */ /* 0x000fea0003800000 */
[----:B------:R-:W2:Y:S04]  /*1e00*/  LDG.E.64 R46, desc[UR6][R46.64+0x10] ;  /* 0x000010062e2e7981 */ /* 0x000ea8000c1e1b00 */
[----:B------:R-:W-:Y:S04]  /*1e10*/  LDS.128 R8, [UR4+0x330] ;  /* 0x00033004ff087984 */ /* 0x000fe80008000c00 */
[----:B------:R-:W0:Y:S04]  /*1e20*/  LDS.128 R12, [UR4+0x10] ;  /* 0x00001004ff0c7984 */ /* 0x000e280008000c00 */
[----:B------:R-:W1:Y:S04]  /*1e30*/  LDS.128 R16, [UR4+0x60] ;  /* 0x00006004ff107984 */ /* 0x000e680008000c00 */
[----:B------:R-:W3:Y:S04]  /*1e40*/  LDS.128 R20, [UR4+0xb0] ;  /* 0x0000b004ff147984 */ /* 0x000ee80008000c00 */
[----:B------:R-:W4:Y:S04]  /*1e50*/  LDS.128 R24, [UR4+0x100] ;  /* 0x00010004ff187984 */ /* 0x000f280008000c00 */
[----:B------:R-:W5:Y:S01]  /*1e60*/  LDS.128 R28, [UR4+0x150] ;  /* 0x00015004ff1c7984 */ /* 0x000f620008000c00 */
[----:B0-----:R-:W-:-:S03]  /*1e70*/  DFMA R8, R44, R12, -R8 ;  /* 0x0000000c2c08722b */ /* 0x001fc60000000808 */
[----:B------:R-:W-:Y:S05]  /*1e80*/  LDS.64 R12, [UR4+0x1f0] ;  /* 0x0001f004ff0c7984 */ /* 0x000fea0008000a00 */
[----:B-1----:R-:W-:Y:S01]  /*1e90*/  DFMA R8, R42, R16, R8 ;  /* 0x000000102a08722b */ /* 0x002fe20000000008 */
[----:B------:R-:W-:Y:S07]  /*1ea0*/  LDS.64 R16, [UR4+0x2e0] ;  /* 0x0002e004ff107984 */ /* 0x000fee0008000a00 */
[----:B---3--:R-:W-:-:S08]  /*1eb0*/  DFMA R8, R40, R20, R8 ;  /* 0x000000142808722b */ /* 0x008fd00000000008 */
[----:B----4-:R-:W-:Y:S02]  /*1ec0*/  DFMA R24, R38, R24, R8 ;  /* 0x000000182618722b */ /* 0x010fe40000000008 */
[----:B------:R-:W0:Y:S06]  /*1ed0*/  LDS.64 R8, [UR4+0x1a0] ;  /* 0x0001a004ff087984 */ /* 0x000e2c0008000a00 */
[----:B-----5:R-:W-:-:S08]  /*1ee0*/  DFMA R24, R36, R28, R24 ;  /* 0x0000001c2418722b */ /* 0x020fd00000000018 */
[----:B0-----:R-:W-:Y:S01]  /*1ef0*/  DFMA R24, R34, R8, R24 ;  /* 0x000000082218722b */ /* 0x001fe20000000018 */
[----:B------:R-:W0:Y:S07]  /*1f00*/  LDS.64 R8, [UR4+0x240] ;  /* 0x00024004ff087984 */ /* 0x000e2e0008000a00 */
[----:B------:R-:W-:Y:S01]  /*1f10*/  DFMA R24, R32, R12, R24 ;  /* 0x0000000c2018722b */ /* 0x000fe20000000018 */
[----:B------:R-:W1:Y:S07]  /*1f20*/  LDS.64 R12, [UR4+0x290] ;  /* 0x00029004ff0c7984 */ /* 0x000e6e0008000a00 */
[----:B0-----:R-:W-:-:S08]  /*1f30*/  DFMA R8, R6, R8, R24 ;  /* 0x000000080608722b */ /* 0x001fd00000000018 */
[----:B-1----:R-:W-:-:S08]  /*1f40*/  DFMA R8, R4, R12, R8 ;  /* 0x0000000c0408722b */ /* 0x002fd00000000008 */
[----:B------:R-:W-:-:S08]  /*1f50*/  DFMA R8, R2, R16, R8 ;  /* 0x000000100208722b */ /* 0x000fd00000000008 */
[----:B--2---:R-:W-:-:S14]  /*1f60*/  DSETP.GT.AND P0, PT, |R8|, R46, PT ;  /* 0x0000002e0800722a */ /* 0x004fdc0003f04200 */
        /* <DEDUP_REMOVED lines=149> */
[----:B------:R-:W0:Y:S01]  /*28c0*/  LDC.64 R8, c[0x0][0x380] ;  /* 0x0000e000ff087b82 */ /* 0x000e220000000a00 */
[----:B------:R-:W-:Y:S01]  /*28d0*/  UMOV UR4, URZ ;  /* 0x000000ff00047c82 */ /* 0x000fe20008000000 */
[----:B0-----:R-:W-:-:S04]  /*28e0*/  IMAD.WIDE.U32 R8, R0, 0x50, R8 ;  /* 0x0000005000087825 */ /* 0x001fc800078e0008 */
[----:B------:R-:W-:-:S05]  /*28f0*/  VIADD R9, R9, UR4 ;  /* 0x0000000409097c36 */ /* 0x000fca0008000000 */
[----:B------:R-:W-:Y:S04]  /*2900*/  STG.E.64 desc[UR6][R8.64], R44 ;  /* 0x0000002c08007986 */ /* 0x000fe8000c101b06 */
        /* <DEDUP_REMOVED lines=8> */
[----:B------:R-:W-:Y:S01]  /*2990*/  STG.E.64 desc[UR6][R8.64+0x48], R2 ;  /* 0x0000480208007986 */ /* 0x000fe2000c101b06 */
[----:B------:R-:W-:Y:S05]  /*29a0*/  EXIT ;  /* 0x000000000000794d */ /* 0x000fea0003800000 */
        .weak           $__internal_0_$__cuda_sm20_div_s64
        .type           $__internal_0_$__cuda_sm20_div_s64,@function
        .size           $__internal_0_$__cuda_sm20_div_s64,($__internal_1_$__cuda_sm20_rem_s64 - $__internal_0_$__cuda_sm20_div_s64)
$__internal_0_$__cuda_sm20_div_s64:
[-C--:B------:R-:W-:Y:S02]  /*29b0*/  IADD3 R19, P1, PT, RZ, -R10.reuse, RZ ;  /* 0x8000000aff137210 */ /* 0x080fe40007f3e0ff */
[----:B------:R-:W-:Y:S02]  /*29c0*/  ISETP.GE.AND P0, PT, R7, RZ, PT ;  /* 0x000000ff0700720c */ /* 0x000fe40003f06270 */
[-C--:B------:R-:W-:Y:S02]  /*29d0*/  IADD3.X R12, PT, PT, RZ, ~R7.reuse, RZ, P1, !PT ;  /* 0x80000007ff0c7210 */ /* 0x080fe40000ffe4ff */
[----:B------:R-:W-:Y:S02]  /*29e0*/  SEL R18, R19, R10, !P0 ;  /* 0x0000000a13127207 */ /* 0x000fe40004000000 */
[----:B------:R-:W-:Y:S02]  /*29f0*/  SEL R19, R12, R7, !P0 ;  /* 0x000000070c137207 */ /* 0x000fe40004000000 */
[----:B------:R-:W-:-:S02]  /*2a00*/  ISETP.GE.AND P3, PT, R9, RZ, PT ;  /* 0x000000ff0900720c */ /* 0x000fc40003f66270 */
[----:B------:R-:W0:Y:S08]  /*2a10*/  I2F.U64.RP R26, R18 ;  /* 0x00000012001a7312 */ /* 0x000e300000309000 */
[----:B0-----:R-:W0:Y:S02]  /*2a20*/  MUFU.RCP R26, R26 ;  /* 0x0000001a001a7308 */ /* 0x001e240000001000 */
[----:B0-----:R-:W-:-:S06]  /*2a30*/  VIADD R24, R26, 0x1ffffffe ;  /* 0x1ffffffe1a187836 */ /* 0x001fcc0000000000 */
[----:B------:R-:W0:Y:S02]  /*2a40*/  F2I.U64.TRUNC R24, R24 ;  /* 0x0000001800187311 */ /* 0x000e24000020d800 */
[----:B0-----:R-:W-:-:S04]  /*2a50*/  IMAD.WIDE.U32 R12, R24, R18, RZ ;  /* 0x00000012180c7225 */ /* 0x001fc800078e00ff */
[C---:B------:R-:W-:Y:S01]  /*2a60*/  IMAD R11, R24.reuse, R19, R13 ;  /* 0x00000013180b7224 */ /* 0x040fe200078e020d */
[----:B------:R-:W-:Y:S01]  /*2a70*/  IADD3 R14, P0, PT, RZ, -R12, RZ ;  /* 0x8000000cff0e7210 */ /* 0x000fe20007f1e0ff */
[----:B------:R-:W-:Y:S02]  /*2a80*/  IMAD.MOV.U32 R17, RZ, RZ, R24 ;  /* 0x000000ffff117224 */ /* 0x000fe400078e0018 */
[----:B------:R-:W-:Y:S02]  /*2a90*/  IMAD R11, R25, R18, R11 ;  /* 0x00000012190b7224 */ /* 0x000fe400078e020b */
[----:B------:R-:W-:-:S03]  /*2aa0*/  IMAD.HI.U32 R16, R24, R14, RZ ;  /* 0x0000000e18107227 */ /* 0x000fc600078e00ff */
[----:B------:R-:W-:-:S05]  /*2ab0*/  IADD3.X R12, PT, PT, RZ, ~R11, RZ, P0, !PT ;  /* 0x8000000bff0c7210 */ /* 0x000fca00007fe4ff */
[----:B------:R-:W-:-:S04]  /*2ac0*/  IMAD.WIDE.U32 R16, P0, R24, R12, R16 ;  /* 0x0000000c18107225 */ /* 0x000fc80007800010 */
[C---:B------:R-:W-:Y:S02]  /*2ad0*/  IMAD R11, R25.reuse, R12, RZ ;  /* 0x0000000c190b7224 */ /* 0x040fe400078e02ff */
[----:B------:R-:W-:-:S04]  /*2ae0*/  IMAD.HI.U32 R14, P1, R25, R14, R16 ;  /* 0x0000000e190e7227 */ /* 0x000fc80007820010 */
[----:B------:R-:W-:Y:S01]  /*2af0*/  IMAD.HI.U32 R12, R25, R12, RZ ;  /* 0x0000000c190c7227 */ /* 0x000fe200078e00ff */
[----:B------:R-:W-:-:S04]  /*2b00*/  IADD3 R17, P2, PT, R11, R14, RZ ;  /* 0x0000000e0b117210 */ /* 0x000fc80007f5e0ff */
[----:B------:R-:W-:Y:S01]  /*2b10*/  IADD3.X R11, PT, PT, R12, R25, RZ, P0, !PT ;  /* 0x000000190c0b7210 */ /* 0x000fe200007fe4ff */
[----:B------:R-:W-:-:S03]  /*2b20*/  IMAD.WIDE.U32 R24, R17, R18, RZ ;  /* 0x0000001211187225 */ /* 0x000fc600078e00ff */
[----:B------:R-:W-:Y:S01]  /*2b30*/  IADD3.X R11, PT, PT, RZ, RZ, R11, P2, P1 ;  /* 0x000000ffff0b7210 */ /* 0x000fe200017e240b */
[----:B------:R-:W-:Y:S01]  /*2b40*/  IMAD R12, R17, R19, R25 ;  /* 0x00000013110c7224 */ /* 0x000fe200078e0219 */
[----:B------:R-:W-:-:S03]  /*2b50*/  IADD3 R14, P0, PT, RZ, -R24, RZ ;  /* 0x80000018ff0e7210 */ /* 0x000fc60007f1e0ff */
[----:B------:R-:W-:Y:S02]  /*2b60*/  IMAD R12, R11, R18, R12 ;  /* 0x000000120b0c7224 */ /* 0x000fe400078e020c */
[----:B------:R-:W-:-:S04]  /*2b70*/  IMAD.HI.U32 R16, R17, R14, RZ ;  /* 0x0000000e11107227 */ /* 0x000fc800078e00ff */
[----:B------:R-:W-:-:S04]  /*2b80*/  IMAD.X R12, RZ, RZ, ~R12, P0 ;  /* 0x000000ffff0c7224 */ /* 0x000fc800000e0e0c */
[----:B------:R-:W-:Y:S01]  /*2b90*/  IMAD.WIDE.U32 R24, P0, R17, R12, R16 ;  /* 0x0000000c11187225 */ /* 0x000fe20007800010 */
[----:B------:R-:W-:-:S04]  /*2ba0*/  IADD3 R16, P4, PT, RZ, -R15, RZ ;  /* 0x8000000fff107210 */ /* 0x000fc80007f9e0ff */
[----:B------:R-:W-:Y:S01]  /*2bb0*/  SEL R15, R16, R15, !P3 ;  /* 0x0000000f100f7207 */ /* 0x000fe20005800000 */
[C---:B------:R-:W-:Y:S01]  /*2bc0*/  IMAD.HI.U32 R13, P1, R11.reuse, R14, R24 ;  /* 0x0000000e0b0d7227 */ /* 0x040fe20007820018 */
[----:B------:R-:W-:Y:S02]  /*2bd0*/  IADD3.X R16, PT, PT, RZ, ~R9, RZ, P4, !PT ;  /* 0x80000009ff107210 */ /* 0x000fe400027fe4ff */
[----:B------:R-:W-:Y:S01]  /*2be0*/  MOV R25, RZ ;  /* 0x000000ff00197202 */ /* 0x000fe20000000f00 */
[CC--:B------:R-:W-:Y:S02]  /*2bf0*/  IMAD R14, R11.reuse, R12.reuse, RZ ;  /* 0x0000000c0b0e7224 */ /* 0x0c0fe400078e02ff */
[----:B------:R-:W-:-:S03]  /*2c00*/  IMAD.HI.U32 R12, R11, R12, RZ ;  /* 0x0000000c0b0c7227 */ /* 0x000fc600078e00ff */
[----:B------:R-:W-:Y:S01]  /*2c10*/  IADD3 R14, P2, PT, R14, R13, RZ ;  /* 0x0000000d0e0e7210 */ /* 0x000fe20007f5e0ff */
[----:B------:R-:W-:Y:S01]  /*2c20*/  IMAD.X R12, R12, 0x1, R11, P0 ;  /* 0x000000010c0c7824 */ /* 0x000fe200000e060b */
[-C--:B------:R-:W-:Y:S02]  /*2c30*/  SEL R13, R16, R9.reuse, !P3 ;  /* 0x00000009100d7207 */ /* 0x080fe40005800000 */
[----:B------:R-:W-:Y:S01]  /*2c40*/  LOP3.LUT R9, R7, R9, RZ, 0x3c, !PT ;  /* 0x0000000907097212 */ /* 0x000fe200078e3cff */
[----:B------:R-:W-:Y:S01]  /*2c50*/  IMAD.HI.U32 R24, R14, R15, RZ ;  /* 0x0000000f0e187227 */ /* 0x000fe200078e00ff */
[----:B------:R-:W-:-:S03]  /*2c60*/  IADD3.X R12, PT, PT, RZ, RZ, R12, P2, P1 ;  /* 0x000000ffff0c7210 */ /* 0x000fc600017e240c */
[----:B------:R-:W-:-:S04]  /*2c70*/  IMAD.WIDE.U32 R24, R14, R13, R24 ;  /* 0x0000000d0e187225 */ /* 0x000fc800078e0018 */
[C---:B------:R-:W-:Y:S02]  /*2c80*/  IMAD R11, R12.reuse, R13, RZ ;  /* 0x0000000d0c0b7224 */ /* 0x040fe400078e02ff */
[----:B------:R-:W-:-:S04]  /*2c90*/  IMAD.HI.U32 R14, P0, R12, R15, R24 ;  /* 0x0000000f0c0e7227 */ /* 0x000fc80007800018 */
[----:B------:R-:W-:Y:S01]  /*2ca0*/  IMAD.HI.U32 R12, R12, R13, RZ ;  /* 0x0000000d0c0c7227 */ /* 0x000fe200078e00ff */
[----:B------:R-:W-:-:S03]  /*2cb0*/  IADD3 R11, P1, PT, R11, R14, RZ ;  /* 0x0000000e0b0b7210 */ /* 0x000fc60007f3e0ff */
[----:B------:R-:W-:Y:S02]  /*2cc0*/  IMAD.X R12, RZ, RZ, R12, P0 ;  /* 0x000000ffff0c7224 */ /* 0x000fe400000e060c */
[----:B------:R-:W-:-:S03]  /*2cd0*/  IMAD.WIDE.U32 R16, R11, R18, RZ ;  /* 0x000000120b107225 */ /* 0x000fc600078e00ff */
[----:B------:R-:W-:Y:S01]  /*2ce0*/  IADD3.X R12, PT, PT, RZ, R12, RZ, P1, !PT ;  /* 0x0000000cff0c7210 */ /* 0x000fe20000ffe4ff */
[----:B------:R-:W-:Y:S01]  /*2cf0*/  IMAD R17, R11, R19, R17 ;  /* 0x000000130b117224 */ /* 0x000fe200078e0211 */
[----:B------:R-:W-:-:S03]  /*2d00*/  IADD3 R15, P1, PT, -R16, R15, RZ ;  /* 0x0000000f100f7210 */ /* 0x000fc60007f3e1ff */
[-C--:B------:R-:W-:Y:S01]  /*2d10*/  IMAD R14, R12, R18.reuse, R17 ;  /* 0x000000120c0e7224 */ /* 0x080fe200078e0211 */
[----:B------:R-:W-:-:S03]  /*2d20*/  ISETP.GE.U32.AND P0, PT, R15, R18, PT ;  /* 0x000000120f00720c */ /* 0x000fc60003f06070 */
[----:B------:R-:W-:Y:S01]  /*2d30*/  IMAD.X R13, R13, 0x1, ~R14, P1 ;  /* 0x000000010d0d7824 */ /* 0x000fe200008e0e0e */
[----:B------:R-:W-:Y:S02]  /*2d40*/  IADD3 R24, P1, PT, R15, -R18, RZ ;  /* 0x800000120f187210 */ /* 0x000fe40007f3e0ff */
[----:B------:R-:W-:Y:S02]  /*2d50*/  IADD3 R14, P2, PT, R11, 0x1, RZ ;  /* 0x000000010b0e7810 */ /* 0x000fe40007f5e0ff */
[CC--:B------:R-:W-:Y:S02]  /*2d60*/  ISETP.GE.U32.AND.EX P0, PT, R13.reuse, R19.reuse, PT, P0 ;  /* 0x000000130d00720c */ /* 0x0c0fe40003f06100 */
[----:B------:R-:W-:Y:S01]  /*2d70*/  IADD3.X R16, PT, PT, R13, ~R19, RZ, P1, !PT ;  /* 0x800000130d107210 */ /* 0x000fe20000ffe4ff */
[----:B------:R-:W-:Y:S01]  /*2d80*/  IMAD.X R17, RZ, RZ, R12, P2 ;  /* 0x000000ffff117224 */ /* 0x000fe200010e060c */
[----:B------:R-:W-:Y:S02]  /*2d90*/  SEL R15, R24, R15, P0 ;  /* 0x0000000f180f7207 */ /* 0x000fe40000000000 */
[----:B------:R-:W-:-:S02]  /*2da0*/  SEL R13, R16, R13, P0 ;  /* 0x0000000d100d7207 */ /* 0x000fc40000000000 */
[----:B------:R-:W-:Y:S02]  /*2db0*/  SEL R14, R14, R11, P0 ;  /* 0x0000000b0e0e7207 */ /* 0x000fe40000000000 */
[----:B------:R-:W-:Y:S02]  /*2dc0*/  ISETP.GE.U32.AND P1, PT, R15, R18, PT ;  /* 0x000000120f00720c */ /* 0x000fe40003f26070 */
[----:B------:R-:W-:Y:S02]  /*2dd0*/  SEL R17, R17, R12, P0 ;  /* 0x0000000c11117207 */ /* 0x000fe40000000000 */
[----:B------:R-:W-:Y:S02]  /*2de0*/  IADD3 R11, P2, PT, R14, 0x1, RZ ;  /* 0x000000010e0b7810 */ /* 0x000fe40007f5e0ff */
[----:B------:R-:W-:Y:S02]  /*2df0*/  ISETP.GE.U32.AND.EX P0, PT, R13, R19, PT, P1 ;  /* 0x000000130d00720c */ /* 0x000fe40003f06110 */
[----:B------:R-:W-:-:S02]  /*2e00*/  IADD3.X R12, PT, PT, RZ, R17, RZ, P2, !PT ;  /* 0x00000011ff0c7210 */ /* 0x000fc400017fe4ff */
[----:B------:R-:W-:Y:S02]  /*2e10*/  SEL R11, R11, R14, P0 ;  /* 0x0000000e0b0b7207 */ /* 0x000fe40000000000 */
[----:B------:R-:W-:Y:S02]  /*2e20*/  SEL R12, R12, R17, P0 ;  /* 0x000000110c0c7207 */ /* 0x000fe40000000000 */
[----:B------:R-:W-:Y:S02]  /*2e30*/  IADD3 R14, P2, PT, RZ, -R11, RZ ;  /* 0x8000000bff0e7210 */ /* 0x000fe40007f5e0ff */
[----:B------:R-:W-:Y:S02]  /*2e40*/  ISETP.GE.AND P1, PT, R9, RZ, PT ;  /* 0x000000ff0900720c */ /* 0x000fe40003f26270 */
[----:B------:R-:W-:Y:S01]  /*2e50*/  ISETP.NE.U32.AND P0, PT, R10, RZ, PT ;  /* 0x000000ff0a00720c */ /* 0x000fe20003f05070 */
[----:B------:R-:W-:-:S03]  /*2e60*/  IMAD.X R9, RZ, RZ, ~R12, P2 ;  /* 0x000000ffff097224 */ /* 0x000fc600010e0e0c */
[----:B------:R-:W-:Y:S02]  /*2e70*/  ISETP.NE.AND.EX P0, PT, R7, RZ, PT, P0 ;  /* 0x000000ff0700720c */ /* 0x000fe40003f05300 */
[----:B------:R-:W-:Y:S01]  /*2e80*/  SEL R12, R9, R12, !P1 ;  /* 0x0000000c090c7207 */ /* 0x000fe20004800000 */
[----:B------:R-:W-:Y:S01]  /*2e90*/  HFMA2 R9, -RZ, RZ, 0, 0 ;  /* 0x00000000ff097431 */ /* 0x000fe200000001ff */
[----:B------:R-:W-:Y:S02]  /*2ea0*/  SEL R7, R14, R11, !P1 ;  /* 0x0000000b0e077207 */ /* 0x000fe40004800000 */
[----:B------:R-:W-:Y:S02]  /*2eb0*/  SEL R12, R12, 0xffffffff, P0 ;  /* 0xffffffff0c0c7807 */ /* 0x000fe40000000000 */
[----:B------:R-:W-:Y:S01]  /*2ec0*/  SEL R7, R7, 0xffffffff, P0 ;  /* 0xffffffff07077807 */ /* 0x000fe20000000000 */
[----:B------:R-:W-:Y:S06]  /*2ed0*/  RET.REL.NODEC R8 `(_Z10navie_CUDAPdS_S_S_Pil) ;  /* 0xffffffd008487950 */ /* 0x000fec0003c3ffff */
        .weak           $__internal_1_$__cuda_sm20_rem_s64
        .type           $__internal_1_$__cuda_sm20_rem_s64,@function
        .size           $__internal_1_$__cuda_sm20_rem_s64,(.L_x_32 - $__internal_1_$__cuda_sm20_rem_s64)
$__internal_1_$__cuda_sm20_rem_s64:
[----:B------:R-:W-:Y:S02]  /*2ee0*/  IADD3 R8, P1, PT, RZ, -R7, RZ ;  /* 0x80000007ff087210 */ /* 0x000fe40007f3e0ff */
[----:B------:R-:W-:-:S03]  /*2ef0*/  ISETP.GE.AND P0, PT, R12, RZ, PT ;  /* 0x000000ff0c00720c */ /* 0x000fc60003f06270 */
[----:B------:R-:W-:Y:S01]  /*2f00*/  IMAD.X R9, RZ, RZ, ~R12, P1 ;  /* 0x000000ffff097224 */ /* 0x000fe200008e0e0c */
[----:B------:R-:W-:-:S04]  /*2f10*/  SEL R8, R8, R7, !P0 ;  /* 0x0000000708087207 */ /* 0x000fc80004000000 */
[----:B------:R-:W-:-:S04]  /*2f20*/  SEL R9, R9, R12, !P0 ;  /* 0x0000000c09097207 */ /* 0x000fc80004000000 */
[----:B------:R-:W0:Y:S08]  /*2f30*/  I2F.U64.RP R18, R8 ;  /* 0x0000000800127312 */ /* 0x000e300000309000 */
[----:B0-----:R-:W0:Y:S02]  /*2f40*/  MUFU.RCP R18, R18 ;  /* 0x0000001200127308 */ /* 0x001e240000001000 */
[----:B0-----:R-:W-:-:S06]  /*2f50*/  IADD3 R10, PT, PT, R18, 0x1ffffffe, RZ ;  /* 0x1ffffffe120a7810 */ /* 0x001fcc0007ffe0ff */
[----:B------:R-:W0:Y:S02]  /*2f60*/  F2I.U64.TRUNC R10, R10 ;  /* 0x0000000a000a7311 */ /* 0x000e24000020d800 */
[----:B0-----:R-:W-:-:S04]  /*2f70*/  IMAD.WIDE.U32 R16, R10, R8, RZ ;  /* 0x000000080a107225 */ /* 0x001fc800078e00ff */
[----:B------:R-:W-:Y:S01]  /*2f80*/  IMAD R17, R10, R9, R17 ;  /* 0x000000090a117224 */ /* 0x000fe200078e0211 */
[----:B------:R-:W-:-:S03]  /*2f90*/  IADD3 R19, P0, PT, RZ, -R16, RZ ;  /* 0x80000010ff137210 */ /* 0x000fc60007f1e0ff */
[----:B------:R-:W-:Y:S02]  /*2fa0*/  IMAD R17, R11, R8, R17 ;  /* 0x000000080b117224 */ /* 0x000fe400078e0211 */
[----:B------:R-:W-:-:S04]  /*2fb0*/  IMAD.HI.U32 R16, R10, R19, RZ ;  /* 0x000000130a107227 */ /* 0x000fc800078e00ff */
[----:B------:R-:W-:Y:S01]  /*2fc0*/  IMAD.X R23, RZ, RZ, ~R17, P0 ;  /* 0x000000ffff177224 */ /* 0x000fe200000e0e11 */
[----:B------:R-:W-:-:S03]  /*2fd0*/  MOV R17, R10 ;  /* 0x0000000a00117202 */ /* 0x000fc60000000f00 */
[-C--:B------:R-:W-:Y:S02]  /*2fe0*/  IMAD R25, R11, R23.reuse, RZ ;  /* 0x000000170b197224 */ /* 0x080fe400078e02ff */
[----:B------:R-:W-:-:S04]  /*2ff0*/  IMAD.WIDE.U32 R16, P0, R10, R23, R16 ;  /* 0x000000170a107225 */ /* 0x000fc80007800010 */
[----:B------:R-:W-:-:S04]  /*3000*/  IMAD.HI.U32 R23, R11, R23, RZ ;  /* 0x000000170b177227 */ /* 0x000fc800078e00ff */
[----:B------:R-:W-:-:S05]  /*3010*/  IMAD.HI.U32 R16, P1, R11, R19, R16 ;  /* 0x000000130b107227 */ /* 0x000fca0007820010 */
[----:B------:R-:W-:Y:S01]  /*3020*/  IADD3 R17, P2, PT, R25, R16, RZ ;  /* 0x0000001019117210 */ /* 0x000fe20007f5e0ff */
[----:B------:R-:W-:-:S04]  /*3030*/  IMAD.X R16, R23, 0x1, R11, P0 ;  /* 0x0000000117107824 */ /* 0x000fc800000e060b */
[----:B------:R-:W-:Y:S01]  /*3040*/  IMAD.WIDE.U32 R10, R17, R8, RZ ;  /* 0x00000008110a7225 */ /* 0x000fe200078e00ff */
[----:B------:R-:W-:Y:S02]  /*3050*/  IADD3.X R19, PT, PT, RZ, RZ, R16, P2, P1 ;  /* 0x000000ffff137210 */ /* 0x000fe400017e2410 */
[----:B------:R-:W-:Y:S01]  /*3060*/  ISETP.GE.AND P1, PT, R13, RZ, PT ;  /* 0x000000ff0d00720c */ /* 0x000fe20003f26270 */
[----:B------:R-:W-:Y:S01]  /*3070*/  IMAD R11, R17, R9, R11 ;  /* 0x00000009110b7224 */ /* 0x000fe200078e020b */
[----:B------:R-:W-:Y:S02]  /*3080*/  IADD3 R23, P0, PT, RZ, -R10, RZ ;  /* 0x8000000aff177210 */ /* 0x000fe40007f1e0ff */
[----:B------:R-:W-:Y:S01]  /*3090*/  IADD3 R10, P4, PT, RZ, -R15, RZ ;  /* 0x8000000fff0a7210 */ /* 0x000fe20007f9e0ff */
[----:B------:R-:W-:Y:S02]  /*30a0*/  IMAD R11, R19, R8, R11 ;  /* 0x00000008130b7224 */ /* 0x000fe400078e020b */
[----:B------:R-:W-:-:S03]  /*30b0*/  IMAD.HI.U32 R16, R17, R23, RZ ;  /* 0x0000001711107227 */ /* 0x000fc600078e00ff */
[----:B------:R-:W-:-:S05]  /*30c0*/  IADD3.X R18, PT, PT, RZ, ~R11, RZ, P0, !PT ;  /* 0x8000000bff127210 */ /* 0x000fca00007fe4ff */
[----:B------:R-:W-:-:S04]  /*30d0*/  IMAD.WIDE.U32 R16, P0, R17, R18, R16 ;  /* 0x0000001211107225 */ /* 0x000fc80007800010 */
[C---:B------:R-:W-:Y:S02]  /*30e0*/  IMAD R11, R19.reuse, R18, RZ ;  /* 0x00000012130b7224 */ /* 0x040fe400078e02ff */
[----:B------:R-:W-:Y:S01]  /*30f0*/  IMAD.HI.U32 R16, P2, R19, R23, R16 ;  /* 0x0000001713107227 */ /* 0x000fe20007840010 */
[----:B------:R-:W-:-:S03]  /*3100*/  SEL R17, R10, R15, !P1 ;  /* 0x0000000f0a117207 */ /* 0x000fc60004800000 */
[----:B------:R-:W-:Y:S01]  /*3110*/  IMAD.HI.U32 R18, R19, R18, RZ ;  /* 0x0000001213127227 */ /* 0x000fe200078e00ff */
[----:B------:R-:W-:-:S03]  /*3120*/  IADD3 R15, P3, PT, R11, R16, RZ ;  /* 0x000000100b0f7210 */ /* 0x000fc60007f7e0ff */
[----:B------:R-:W-:Y:S01]  /*3130*/  IMAD.X R16, RZ, RZ, ~R13, P4 ;  /* 0x000000ffff107224 */ /* 0x000fe200020e0e0d */
[----:B------:R-:W-:Y:S01]  /*3140*/  IADD3.X R19, PT, PT, R18, R19, RZ, P0, !PT ;  /* 0x0000001312137210 */ /* 0x000fe200007fe4ff */
[----:B------:R-:W-:-:S03]  /*3150*/  IMAD.HI.U32 R10, R15, R17, RZ ;  /* 0x000000110f0a7227 */ /* 0x000fc600078e00ff */
[----:B------:R-:W-:Y:S01]  /*3160*/  SEL R16, R16, R13, !P1 ;  /* 0x0000000d10107207 */ /* 0x000fe20004800000 */
[----:B------:R-:W-:Y:S01]  /*3170*/  IMAD.MOV.U32 R11, RZ, RZ, RZ ;  /* 0x000000ffff0b7224 */ /* 0x000fe200078e00ff */
[----:B------:R-:W-:-:S03]  /*3180*/  IADD3.X R19, PT, PT, RZ, RZ, R19, P3, P2 ;  /* 0x000000ffff137210 */ /* 0x000fc60001fe4413 */
[----:B------:R-:W-:-:S04]  /*3190*/  IMAD.WIDE.U32 R10, R15, R16, R10 ;  /* 0x000000100f0a7225 */ /* 0x000fc800078e000a */
[C---:B------:R-:W-:Y:S02]  /*31a0*/  IMAD R15, R19.reuse, R16, RZ ;  /* 0x00000010130f7224 */ /* 0x040fe400078e02ff */
[----:B------:R-:W-:-:S04]  /*31b0*/  IMAD.HI.U32 R10, P0, R19, R17, R10 ;  /* 0x00000011130a7227 */ /* 0x000fc8000780000a */
[----:B------:R-:W-:Y:S01]  /*31c0*/  IMAD.HI.U32 R13, R19, R16, RZ ;  /* 0x00000010130d7227 */ /* 0x000fe200078e00ff */
[----:B------:R-:W-:-:S04]  /*31d0*/  IADD3 R15, P2, PT, R15, R10, RZ ;  /* 0x0000000a0f0f7210 */ /* 0x000fc80007f5e0ff */
[----:B------:R-:W-:Y:S01]  /*31e0*/  IADD3.X R13, PT, PT, R13, RZ, RZ, P0, !PT ;  /* 0x000000ff0d0d7210 */ /* 0x000fe200007fe4ff */
[----:B------:R-:W-:-:S04]  /*31f0*/  IMAD.WIDE.U32 R10, R15, R8, RZ ;  /* 0x000000080f0a7225 */ /* 0x000fc800078e00ff */
[----:B------:R-:W-:Y:S01]  /*3200*/  IMAD.X R13, RZ, RZ, R13, P2 ;  /* 0x000000ffff0d7224 */ /* 0x000fe200010e060d */
[----:B------:R-:W-:Y:S01]  /*3210*/  IADD3 R17, P2, PT, -R10, R17, RZ ;  /* 0x000000110a117210 */ /* 0x000fe20007f5e1ff */
[----:B------:R-:W-:-:S03]  /*3220*/  IMAD R15, R15, R9, R11 ;  /* 0x000000090f0f7224 */ /* 0x000fc600078e020b */
[-C--:B------:R-:W-:Y:S01]  /*3230*/  ISETP.GE.U32.AND P0, PT, R17, R8.reuse, PT ;  /* 0x000000081100720c */ /* 0x080fe20003f06070 */
[----:B------:R-:W-:-:S05]  /*3240*/  IMAD R13, R13, R8, R15 ;  /* 0x000000080d0d7224 */ /* 0x000fca00078e020f */
[----:B------:R-:W-:Y:S02]  /*3250*/  IADD3.X R15, PT, PT, ~R13, R16, RZ, P2, !PT ;  /* 0x000000100d0f7210 */ /* 0x000fe400017fe5ff */
[----:B------:R-:W-:Y:S02]  /*3260*/  IADD3 R11, P2, PT, R17, -R8, RZ ;  /* 0x80000008110b7210 */ /* 0x000fe40007f5e0ff */
[----:B------:R-:W-:-:S03]  /*3270*/  ISETP.GE.U32.AND.EX P0, PT, R15, R9, PT, P0 ;  /* 0x000000090f00720c */ /* 0x000fc60003f06100 */
[----:B------:R-:W-:Y:S01]  /*3280*/  IMAD.X R13, R15, 0x1, ~R9, P2 ;  /* 0x000000010f0d7824 */ /* 0x000fe200010e0e09 */
[----:B------:R-:W-:-:S04]  /*3290*/  SEL R11, R11, R17, P0 ;  /* 0x000000110b0b7207 */ /* 0x000fc80000000000 */
[----:B------:R-:W-:Y:S01]  /*32a0*/  SEL R13, R13, R15, P0 ;  /* 0x0000000f0d0d7207 */ /* 0x000fe20000000000 */
[----:B------:R-:W-:Y:S01]  /*32b0*/  HFMA2 R15, -RZ, RZ, 0, 0 ;  /* 0x00000000ff0f7431 */ /* 0x000fe200000001ff */
[CC--:B------:R-:W-:Y:S02]  /*32c0*/  ISETP.GE.U32.AND P0, PT, R11.reuse, R8.reuse, PT ;  /* 0x000000080b00720c */ /* 0x0c0fe40003f06070 */
[----:B------:R-:W-:Y:S02]  /*32d0*/  IADD3 R22, PT, PT, R11, -R8, RZ ;  /* 0x800000080b167210 */ /* 0x000fe40007ffe0ff */
[----:B------:R-:W-:-:S04]  /*32e0*/  ISETP.GE.U32.AND.EX P0, PT, R13, R9, PT, P0 ;  /* 0x000000090d00720c */ /* 0x000fc80003f06100 */
[----:B------:R-:W-:Y:S02]  /*32f0*/  SEL R22, R22, R11, P0 ;  /* 0x0000000b16167207 */ /* 0x000fe40000000000 */
[----:B------:R-:W-:-:S03]  /*3300*/  ISETP.NE.U32.AND P0, PT, R7, RZ, PT ;  /* 0x000000ff0700720c */ /* 0x000fc60003f05070 */
[----:B------:R-:W-:Y:S01]  /*3310*/  IMAD.MOV R7, RZ, RZ, -R22 ;  /* 0x000000ffff077224 */ /* 0x000fe200078e0a16 */
[----:B------:R-:W-:-:S04]  /*3320*/  ISETP.NE.AND.EX P0, PT, R12, RZ, PT, P0 ;  /* 0x000000ff0c00720c */ /* 0x000fc80003f05300 */
[----:B------:R-:W-:-:S04]  /*3330*/  SEL R22, R7, R22, !P1 ;  /* 0x0000001607167207 */ /* 0x000fc80004800000 */
[----:B------:R-:W-:Y:S01]  /*3340*/  SEL R22, R22, 0xffffffff, P0 ;  /* 0xffffffff16167807 */ /* 0x000fe20000000000 */
[----:B------:R-:W-:Y:S06]  /*3350*/  RET.REL.NODEC R14 `(_Z10navie_CUDAPdS_S_S_Pil) ;  /* 0xffffffcc0e287950 */ /* 0x000fec0003c3ffff */
.L_x_30:
[----:B------:R-:W-:-:S00]  /*3360*/  BRA `(.L_x_30) ;  /* 0xfffffffc00fc7947 */ /* 0x000fc0000383ffff */
[----:B------:R-:W-:-:S00]  /*3370*/  NOP ;  /* 0x0000000000007918 */ /* 0x000fc00000000000 */
        /* <DEDUP_REMOVED lines=8> */
.L_x_32:


//--------------------- .nv.shared._Z10navie_CUDAPdS_S_S_Pil --------------------------
	.section	.nv.shared._Z10navie_CUDAPdS_S_S_Pil,"aw",@nobits
	.sectionflags	@""
	.align	8
.nv.shared._Z10navie_CUDAPdS_S_S_Pil:
	.zero		1984


//--------------------- .nv.shared.reserved.0     --------------------------
	.section	.nv.shared.reserved.0,"aw",@nobits
	.weak		__nv_reservedSMEM_offset_0_alias
	.size		__nv_reservedSMEM_offset_0_alias, 0, 64
	.other		__nv_reservedSMEM_offset_0_alias,@"STO_CUDA_RESERVED_SHARED STV_DEFAULT"
__nv_reservedSMEM_offset_0_alias:
	.zero		0
	.zero		64


//--------------------- .nv.constant0._Z10navie_CUDAPdS_S_S_Pil --------------------------
	.section	.nv.constant0._Z10navie_CUDAPdS_S_S_Pil,"a",@progbits
	.sectionflags	@""
	.align	4
.nv.constant0._Z10navie_CUDAPdS_S_S_Pil:
	.zero		944


//--------------------- SYMBOLS --------------------------

	.type		.nv.reservedSmem.offset0,@object
	.size		.nv.reservedSmem.offset0,0x4
	.type		.nv.reservedSmem.cap,@object
	.size		.nv.reservedSmem.cap,0x4
